//
// Generated by NVIDIA NVVM Compiler
//
// Compiler Build ID: CL-36424714
// Cuda compilation tools, release 13.0, V13.0.88
// Based on NVVM 20.0.0
//

.version 9.0
.target sm_100
.address_size 64

	// .globl	_Z7DevRandjjPfjjjjj

.visible .entry _Z7DevRandjjPfjjjjj(
	.param .u32 _Z7DevRandjjPfjjjjj_param_0,
	.param .u32 _Z7DevRandjjPfjjjjj_param_1,
	.param .u64 .ptr .align 1 _Z7DevRandjjPfjjjjj_param_2,
	.param .u32 _Z7DevRandjjPfjjjjj_param_3,
	.param .u32 _Z7DevRandjjPfjjjjj_param_4,
	.param .u32 _Z7DevRandjjPfjjjjj_param_5,
	.param .u32 _Z7DevRandjjPfjjjjj_param_6,
	.param .u32 _Z7DevRandjjPfjjjjj_param_7
)
{
	.reg .pred 	%p<2>;
	.reg .b32 	%r<25>;
	.reg .b32 	%f<3>;
	.reg .b64 	%rd<5>;

	ld.param.u32 	%r3, [_Z7DevRandjjPfjjjjj_param_0];
	ld.param.u32 	%r4, [_Z7DevRandjjPfjjjjj_param_1];
	ld.param.u64 	%rd1, [_Z7DevRandjjPfjjjjj_param_2];
	ld.param.u32 	%r5, [_Z7DevRandjjPfjjjjj_param_3];
	ld.param.u32 	%r6, [_Z7DevRandjjPfjjjjj_param_4];
	ld.param.u32 	%r7, [_Z7DevRandjjPfjjjjj_param_5];
	ld.param.u32 	%r8, [_Z7DevRandjjPfjjjjj_param_6];
	ld.param.u32 	%r9, [_Z7DevRandjjPfjjjjj_param_7];
	mov.u32 	%r10, %ctaid.x;
	mov.u32 	%r11, %ntid.x;
	mov.u32 	%r12, %tid.x;
	mad.lo.s32 	%r1, %r10, %r11, %r12;
	mul.lo.s32 	%r2, %r6, %r5;
	mul.lo.s32 	%r13, %r9, %r2;
	setp.ge.u32 	%p1, %r1, %r13;
	@%p1 bra 	$L__BB0_2;
	cvta.to.global.u64 	%rd2, %rd1;
	xor.b32  	%r14, %r1, %r3;
	mul.lo.s32 	%r15, %r14, -1161462473;
	xor.b32  	%r16, %r15, %r4;
	mul.lo.s32 	%r17, %r16, 620128969;
	div.u32 	%r18, %r1, %r5;
	mul.lo.s32 	%r19, %r18, %r5;
	sub.s32 	%r20, %r1, %r19;
	rem.u32 	%r21, %r18, %r6;
	div.u32 	%r22, %r1, %r2;
	cvt.rn.f32.s32 	%f1, %r17;
	mul.f32 	%f2, %f1, 0f30000000;
	mad.lo.s32 	%r23, %r21, %r7, %r20;
	mad.lo.s32 	%r24, %r22, %r8, %r23;
	mul.wide.u32 	%rd3, %r24, 4;
	add.s64 	%rd4, %rd2, %rd3;
	st.global.f32 	[%rd4], %f2;
$L__BB0_2:
	ret;

}
	// .globl	_Z8DevGemm0jjjPfjjS_jjS_jjS_jjj
.visible .entry _Z8DevGemm0jjjPfjjS_jjS_jjS_jjj(
	.param .u32 _Z8DevGemm0jjjPfjjS_jjS_jjS_jjj_param_0,
	.param .u32 _Z8DevGemm0jjjPfjjS_jjS_jjS_jjj_param_1,
	.param .u32 _Z8DevGemm0jjjPfjjS_jjS_jjS_jjj_param_2,
	.param .u64 .ptr .align 1 _Z8DevGemm0jjjPfjjS_jjS_jjS_jjj_param_3,
	.param .u32 _Z8DevGemm0jjjPfjjS_jjS_jjS_jjj_param_4,
	.param .u32 _Z8DevGemm0jjjPfjjS_jjS_jjS_jjj_param_5,
	.param .u64 .ptr .align 1 _Z8DevGemm0jjjPfjjS_jjS_jjS_jjj_param_6,
	.param .u32 _Z8DevGemm0jjjPfjjS_jjS_jjS_jjj_param_7,
	.param .u32 _Z8DevGemm0jjjPfjjS_jjS_jjS_jjj_param_8,
	.param .u64 .ptr .align 1 _Z8DevGemm0jjjPfjjS_jjS_jjS_jjj_param_9,
	.param .u32 _Z8DevGemm0jjjPfjjS_jjS_jjS_jjj_param_10,
	.param .u32 _Z8DevGemm0jjjPfjjS_jjS_jjS_jjj_param_11,
	.param .u64 .ptr .align 1 _Z8DevGemm0jjjPfjjS_jjS_jjS_jjj_param_12,
	.param .u32 _Z8DevGemm0jjjPfjjS_jjS_jjS_jjj_param_13,
	.param .u32 _Z8DevGemm0jjjPfjjS_jjS_jjS_jjj_param_14,
	.param .u32 _Z8DevGemm0jjjPfjjS_jjS_jjS_jjj_param_15
)
{
	.reg .pred 	%p<21>;
	.reg .b32 	%r<139>;
	.reg .b32 	%f<81>;
	.reg .b64 	%rd<133>;

	ld.param.u32 	%r36, [_Z8DevGemm0jjjPfjjS_jjS_jjS_jjj_param_0];
	ld.param.u32 	%r47, [_Z8DevGemm0jjjPfjjS_jjS_jjS_jjj_param_1];
	ld.param.u32 	%r37, [_Z8DevGemm0jjjPfjjS_jjS_jjS_jjj_param_2];
	ld.param.u64 	%rd5, [_Z8DevGemm0jjjPfjjS_jjS_jjS_jjj_param_3];
	ld.param.u32 	%r38, [_Z8DevGemm0jjjPfjjS_jjS_jjS_jjj_param_4];
	ld.param.u64 	%rd6, [_Z8DevGemm0jjjPfjjS_jjS_jjS_jjj_param_6];
	ld.param.u32 	%r40, [_Z8DevGemm0jjjPfjjS_jjS_jjS_jjj_param_7];
	ld.param.u64 	%rd7, [_Z8DevGemm0jjjPfjjS_jjS_jjS_jjj_param_9];
	ld.param.u32 	%r42, [_Z8DevGemm0jjjPfjjS_jjS_jjS_jjj_param_10];
	ld.param.u32 	%r43, [_Z8DevGemm0jjjPfjjS_jjS_jjS_jjj_param_11];
	ld.param.u64 	%rd8, [_Z8DevGemm0jjjPfjjS_jjS_jjS_jjj_param_12];
	ld.param.u32 	%r44, [_Z8DevGemm0jjjPfjjS_jjS_jjS_jjj_param_13];
	ld.param.u32 	%r45, [_Z8DevGemm0jjjPfjjS_jjS_jjS_jjj_param_14];
	ld.param.u32 	%r46, [_Z8DevGemm0jjjPfjjS_jjS_jjS_jjj_param_15];
	cvta.to.global.u64 	%rd1, %rd6;
	cvta.to.global.u64 	%rd2, %rd5;
	cvta.to.global.u64 	%rd3, %rd8;
	cvta.to.global.u64 	%rd4, %rd7;
	mov.u32 	%r48, %ctaid.x;
	mov.u32 	%r49, %ntid.x;
	mov.u32 	%r50, %tid.x;
	mad.lo.s32 	%r1, %r48, %r49, %r50;
	mul.lo.s32 	%r51, %r47, %r36;
	mul.lo.s32 	%r52, %r51, %r46;
	setp.ge.u32 	%p1, %r1, %r52;
	@%p1 bra 	$L__BB1_27;
	div.u32 	%r3, %r1, %r36;
	mul.lo.s32 	%r53, %r3, %r36;
	sub.s32 	%r2, %r1, %r53;
	setp.eq.s32 	%p2, %r46, 0;
	@%p2 bra 	$L__BB1_27;
	mad.lo.s32 	%r4, %r3, %r42, %r2;
	setp.ne.s32 	%p3, %r37, 0;
	mul.lo.s32 	%r5, %r3, %r38;
	mad.lo.s32 	%r6, %r3, %r44, %r2;
	@%p3 bra 	$L__BB1_14;
	and.b32  	%r7, %r46, 7;
	setp.lt.u32 	%p13, %r46, 8;
	mov.b32 	%r131, 0;
	@%p13 bra 	$L__BB1_6;
	and.b32  	%r131, %r46, -8;
	neg.s32 	%r128, %r131;
	mov.b32 	%r129, 0;
$L__BB1_5:
	.pragma "nounroll";
	mad.lo.s32 	%r95, %r129, %r43, %r4;
	mul.wide.u32 	%rd73, %r95, 4;
	add.s64 	%rd74, %rd4, %rd73;
	ld.global.f32 	%f58, [%rd74];
	mad.lo.s32 	%r96, %r129, %r45, %r6;
	mul.wide.u32 	%rd75, %r96, 4;
	add.s64 	%rd76, %rd3, %rd75;
	st.global.f32 	[%rd76], %f58;
	add.s32 	%r97, %r95, %r43;
	mul.wide.u32 	%rd77, %r97, 4;
	add.s64 	%rd78, %rd4, %rd77;
	ld.global.f32 	%f59, [%rd78];
	add.s32 	%r98, %r96, %r45;
	mul.wide.u32 	%rd79, %r98, 4;
	add.s64 	%rd80, %rd3, %rd79;
	st.global.f32 	[%rd80], %f59;
	add.s32 	%r99, %r97, %r43;
	mul.wide.u32 	%rd81, %r99, 4;
	add.s64 	%rd82, %rd4, %rd81;
	ld.global.f32 	%f60, [%rd82];
	add.s32 	%r100, %r98, %r45;
	mul.wide.u32 	%rd83, %r100, 4;
	add.s64 	%rd84, %rd3, %rd83;
	st.global.f32 	[%rd84], %f60;
	add.s32 	%r101, %r99, %r43;
	mul.wide.u32 	%rd85, %r101, 4;
	add.s64 	%rd86, %rd4, %rd85;
	ld.global.f32 	%f61, [%rd86];
	add.s32 	%r102, %r100, %r45;
	mul.wide.u32 	%rd87, %r102, 4;
	add.s64 	%rd88, %rd3, %rd87;
	st.global.f32 	[%rd88], %f61;
	add.s32 	%r103, %r101, %r43;
	mul.wide.u32 	%rd89, %r103, 4;
	add.s64 	%rd90, %rd4, %rd89;
	ld.global.f32 	%f62, [%rd90];
	add.s32 	%r104, %r102, %r45;
	mul.wide.u32 	%rd91, %r104, 4;
	add.s64 	%rd92, %rd3, %rd91;
	st.global.f32 	[%rd92], %f62;
	add.s32 	%r105, %r103, %r43;
	mul.wide.u32 	%rd93, %r105, 4;
	add.s64 	%rd94, %rd4, %rd93;
	ld.global.f32 	%f63, [%rd94];
	add.s32 	%r106, %r104, %r45;
	mul.wide.u32 	%rd95, %r106, 4;
	add.s64 	%rd96, %rd3, %rd95;
	st.global.f32 	[%rd96], %f63;
	add.s32 	%r107, %r105, %r43;
	mul.wide.u32 	%rd97, %r107, 4;
	add.s64 	%rd98, %rd4, %rd97;
	ld.global.f32 	%f64, [%rd98];
	add.s32 	%r108, %r106, %r45;
	mul.wide.u32 	%rd99, %r108, 4;
	add.s64 	%rd100, %rd3, %rd99;
	st.global.f32 	[%rd100], %f64;
	add.s32 	%r109, %r107, %r43;
	mul.wide.u32 	%rd101, %r109, 4;
	add.s64 	%rd102, %rd4, %rd101;
	ld.global.f32 	%f65, [%rd102];
	add.s32 	%r110, %r108, %r45;
	mul.wide.u32 	%rd103, %r110, 4;
	add.s64 	%rd104, %rd3, %rd103;
	st.global.f32 	[%rd104], %f65;
	add.s32 	%r129, %r129, 8;
	add.s32 	%r128, %r128, 8;
	setp.ne.s32 	%p14, %r128, 0;
	@%p14 bra 	$L__BB1_5;
$L__BB1_6:
	setp.eq.s32 	%p15, %r7, 0;
	@%p15 bra 	$L__BB1_27;
	and.b32  	%r15, %r46, 3;
	setp.lt.u32 	%p16, %r7, 4;
	@%p16 bra 	$L__BB1_9;
	mad.lo.s32 	%r111, %r131, %r43, %r4;
	mul.wide.u32 	%rd105, %r111, 4;
	add.s64 	%rd106, %rd4, %rd105;
	ld.global.f32 	%f66, [%rd106];
	mad.lo.s32 	%r112, %r131, %r45, %r6;
	mul.wide.u32 	%rd107, %r112, 4;
	add.s64 	%rd108, %rd3, %rd107;
	st.global.f32 	[%rd108], %f66;
	add.s32 	%r113, %r111, %r43;
	mul.wide.u32 	%rd109, %r113, 4;
	add.s64 	%rd110, %rd4, %rd109;
	ld.global.f32 	%f67, [%rd110];
	add.s32 	%r114, %r112, %r45;
	mul.wide.u32 	%rd111, %r114, 4;
	add.s64 	%rd112, %rd3, %rd111;
	st.global.f32 	[%rd112], %f67;
	add.s32 	%r115, %r113, %r43;
	mul.wide.u32 	%rd113, %r115, 4;
	add.s64 	%rd114, %rd4, %rd113;
	ld.global.f32 	%f68, [%rd114];
	add.s32 	%r116, %r114, %r45;
	mul.wide.u32 	%rd115, %r116, 4;
	add.s64 	%rd116, %rd3, %rd115;
	st.global.f32 	[%rd116], %f68;
	add.s32 	%r117, %r115, %r43;
	mul.wide.u32 	%rd117, %r117, 4;
	add.s64 	%rd118, %rd4, %rd117;
	ld.global.f32 	%f69, [%rd118];
	add.s32 	%r118, %r116, %r45;
	mul.wide.u32 	%rd119, %r118, 4;
	add.s64 	%rd120, %rd3, %rd119;
	st.global.f32 	[%rd120], %f69;
	add.s32 	%r131, %r131, 4;
$L__BB1_9:
	setp.eq.s32 	%p17, %r15, 0;
	@%p17 bra 	$L__BB1_27;
	setp.eq.s32 	%p18, %r15, 1;
	@%p18 bra 	$L__BB1_12;
	mad.lo.s32 	%r119, %r131, %r43, %r4;
	mul.wide.u32 	%rd121, %r119, 4;
	add.s64 	%rd122, %rd4, %rd121;
	ld.global.f32 	%f70, [%rd122];
	mad.lo.s32 	%r120, %r131, %r45, %r6;
	mul.wide.u32 	%rd123, %r120, 4;
	add.s64 	%rd124, %rd3, %rd123;
	st.global.f32 	[%rd124], %f70;
	add.s32 	%r121, %r119, %r43;
	mul.wide.u32 	%rd125, %r121, 4;
	add.s64 	%rd126, %rd4, %rd125;
	ld.global.f32 	%f71, [%rd126];
	add.s32 	%r122, %r120, %r45;
	mul.wide.u32 	%rd127, %r122, 4;
	add.s64 	%rd128, %rd3, %rd127;
	st.global.f32 	[%rd128], %f71;
	add.s32 	%r131, %r131, 2;
$L__BB1_12:
	and.b32  	%r123, %r46, 1;
	setp.eq.b32 	%p19, %r123, 1;
	not.pred 	%p20, %p19;
	@%p20 bra 	$L__BB1_27;
	mad.lo.s32 	%r124, %r131, %r43, %r4;
	mul.wide.u32 	%rd129, %r124, 4;
	add.s64 	%rd130, %rd4, %rd129;
	ld.global.f32 	%f72, [%rd130];
	mad.lo.s32 	%r125, %r131, %r45, %r6;
	mul.wide.u32 	%rd131, %r125, 4;
	add.s64 	%rd132, %rd3, %rd131;
	st.global.f32 	[%rd132], %f72;
	bra.uni 	$L__BB1_27;
$L__BB1_14:
	and.b32  	%r20, %r37, 7;
	and.b32  	%r21, %r37, -8;
	mov.b32 	%r133, 0;
$L__BB1_15:
	ld.param.u32 	%r127, [_Z8DevGemm0jjjPfjjS_jjS_jjS_jjj_param_8];
	ld.param.u32 	%r126, [_Z8DevGemm0jjjPfjjS_jjS_jjS_jjj_param_5];
	setp.lt.u32 	%p4, %r37, 8;
	mad.lo.s32 	%r56, %r133, %r43, %r4;
	mul.wide.u32 	%rd9, %r56, 4;
	add.s64 	%rd10, %rd4, %rd9;
	ld.global.f32 	%f80, [%rd10];
	mad.lo.s32 	%r23, %r133, %r126, %r5;
	mad.lo.s32 	%r24, %r133, %r127, %r2;
	mov.b32 	%r137, 0;
	@%p4 bra 	$L__BB1_18;
	and.b32  	%r58, %r37, -8;
	neg.s32 	%r134, %r58;
	mov.b32 	%r135, 0;
$L__BB1_17:
	.pragma "nounroll";
	add.s32 	%r59, %r23, %r135;
	mul.wide.u32 	%rd11, %r59, 4;
	add.s64 	%rd12, %rd2, %rd11;
	ld.global.f32 	%f15, [%rd12];
	mad.lo.s32 	%r60, %r135, %r40, %r24;
	mul.wide.u32 	%rd13, %r60, 4;
	add.s64 	%rd14, %rd1, %rd13;
	ld.global.f32 	%f16, [%rd14];
	fma.rn.f32 	%f17, %f15, %f16, %f80;
	add.s32 	%r61, %r59, 1;
	mul.wide.u32 	%rd15, %r61, 4;
	add.s64 	%rd16, %rd2, %rd15;
	ld.global.f32 	%f18, [%rd16];
	add.s32 	%r62, %r60, %r40;
	mul.wide.u32 	%rd17, %r62, 4;
	add.s64 	%rd18, %rd1, %rd17;
	ld.global.f32 	%f19, [%rd18];
	fma.rn.f32 	%f20, %f18, %f19, %f17;
	add.s32 	%r63, %r59, 2;
	mul.wide.u32 	%rd19, %r63, 4;
	add.s64 	%rd20, %rd2, %rd19;
	ld.global.f32 	%f21, [%rd20];
	add.s32 	%r64, %r62, %r40;
	mul.wide.u32 	%rd21, %r64, 4;
	add.s64 	%rd22, %rd1, %rd21;
	ld.global.f32 	%f22, [%rd22];
	fma.rn.f32 	%f23, %f21, %f22, %f20;
	add.s32 	%r65, %r59, 3;
	mul.wide.u32 	%rd23, %r65, 4;
	add.s64 	%rd24, %rd2, %rd23;
	ld.global.f32 	%f24, [%rd24];
	add.s32 	%r66, %r64, %r40;
	mul.wide.u32 	%rd25, %r66, 4;
	add.s64 	%rd26, %rd1, %rd25;
	ld.global.f32 	%f25, [%rd26];
	fma.rn.f32 	%f26, %f24, %f25, %f23;
	add.s32 	%r67, %r59, 4;
	mul.wide.u32 	%rd27, %r67, 4;
	add.s64 	%rd28, %rd2, %rd27;
	ld.global.f32 	%f27, [%rd28];
	add.s32 	%r68, %r66, %r40;
	mul.wide.u32 	%rd29, %r68, 4;
	add.s64 	%rd30, %rd1, %rd29;
	ld.global.f32 	%f28, [%rd30];
	fma.rn.f32 	%f29, %f27, %f28, %f26;
	add.s32 	%r69, %r59, 5;
	mul.wide.u32 	%rd31, %r69, 4;
	add.s64 	%rd32, %rd2, %rd31;
	ld.global.f32 	%f30, [%rd32];
	add.s32 	%r70, %r68, %r40;
	mul.wide.u32 	%rd33, %r70, 4;
	add.s64 	%rd34, %rd1, %rd33;
	ld.global.f32 	%f31, [%rd34];
	fma.rn.f32 	%f32, %f30, %f31, %f29;
	add.s32 	%r71, %r59, 6;
	mul.wide.u32 	%rd35, %r71, 4;
	add.s64 	%rd36, %rd2, %rd35;
	ld.global.f32 	%f33, [%rd36];
	add.s32 	%r72, %r70, %r40;
	mul.wide.u32 	%rd37, %r72, 4;
	add.s64 	%rd38, %rd1, %rd37;
	ld.global.f32 	%f34, [%rd38];
	fma.rn.f32 	%f35, %f33, %f34, %f32;
	add.s32 	%r73, %r59, 7;
	mul.wide.u32 	%rd39, %r73, 4;
	add.s64 	%rd40, %rd2, %rd39;
	ld.global.f32 	%f36, [%rd40];
	add.s32 	%r74, %r72, %r40;
	mul.wide.u32 	%rd41, %r74, 4;
	add.s64 	%rd42, %rd1, %rd41;
	ld.global.f32 	%f37, [%rd42];
	fma.rn.f32 	%f80, %f36, %f37, %f35;
	add.s32 	%r135, %r135, 8;
	add.s32 	%r134, %r134, 8;
	setp.ne.s32 	%p5, %r134, 0;
	mov.u32 	%r137, %r21;
	@%p5 bra 	$L__BB1_17;
$L__BB1_18:
	setp.eq.s32 	%p6, %r20, 0;
	@%p6 bra 	$L__BB1_26;
	add.s32 	%r75, %r20, -1;
	setp.lt.u32 	%p7, %r75, 3;
	@%p7 bra 	$L__BB1_21;
	add.s32 	%r76, %r23, %r137;
	mul.wide.u32 	%rd43, %r76, 4;
	add.s64 	%rd44, %rd2, %rd43;
	ld.global.f32 	%f39, [%rd44];
	mad.lo.s32 	%r77, %r137, %r40, %r24;
	mul.wide.u32 	%rd45, %r77, 4;
	add.s64 	%rd46, %rd1, %rd45;
	ld.global.f32 	%f40, [%rd46];
	fma.rn.f32 	%f41, %f39, %f40, %f80;
	add.s32 	%r78, %r76, 1;
	mul.wide.u32 	%rd47, %r78, 4;
	add.s64 	%rd48, %rd2, %rd47;
	ld.global.f32 	%f42, [%rd48];
	add.s32 	%r79, %r77, %r40;
	mul.wide.u32 	%rd49, %r79, 4;
	add.s64 	%rd50, %rd1, %rd49;
	ld.global.f32 	%f43, [%rd50];
	fma.rn.f32 	%f44, %f42, %f43, %f41;
	add.s32 	%r80, %r76, 2;
	mul.wide.u32 	%rd51, %r80, 4;
	add.s64 	%rd52, %rd2, %rd51;
	ld.global.f32 	%f45, [%rd52];
	add.s32 	%r81, %r79, %r40;
	mul.wide.u32 	%rd53, %r81, 4;
	add.s64 	%rd54, %rd1, %rd53;
	ld.global.f32 	%f46, [%rd54];
	fma.rn.f32 	%f47, %f45, %f46, %f44;
	add.s32 	%r82, %r76, 3;
	mul.wide.u32 	%rd55, %r82, 4;
	add.s64 	%rd56, %rd2, %rd55;
	ld.global.f32 	%f48, [%rd56];
	add.s32 	%r83, %r81, %r40;
	mul.wide.u32 	%rd57, %r83, 4;
	add.s64 	%rd58, %rd1, %rd57;
	ld.global.f32 	%f49, [%rd58];
	fma.rn.f32 	%f80, %f48, %f49, %f47;
	add.s32 	%r137, %r137, 4;
$L__BB1_21:
	and.b32  	%r84, %r37, 3;
	setp.eq.s32 	%p8, %r84, 0;
	@%p8 bra 	$L__BB1_26;
	setp.eq.s32 	%p9, %r84, 1;
	@%p9 bra 	$L__BB1_24;
	add.s32 	%r85, %r23, %r137;
	mul.wide.u32 	%rd59, %r85, 4;
	add.s64 	%rd60, %rd2, %rd59;
	ld.global.f32 	%f51, [%rd60];
	mad.lo.s32 	%r86, %r137, %r40, %r24;
	mul.wide.u32 	%rd61, %r86, 4;
	add.s64 	%rd62, %rd1, %rd61;
	ld.global.f32 	%f52, [%rd62];
	fma.rn.f32 	%f53, %f51, %f52, %f80;
	add.s32 	%r87, %r85, 1;
	mul.wide.u32 	%rd63, %r87, 4;
	add.s64 	%rd64, %rd2, %rd63;
	ld.global.f32 	%f54, [%rd64];
	add.s32 	%r88, %r86, %r40;
	mul.wide.u32 	%rd65, %r88, 4;
	add.s64 	%rd66, %rd1, %rd65;
	ld.global.f32 	%f55, [%rd66];
	fma.rn.f32 	%f80, %f54, %f55, %f53;
	add.s32 	%r137, %r137, 2;
$L__BB1_24:
	and.b32  	%r89, %r37, 1;
	setp.eq.b32 	%p10, %r89, 1;
	not.pred 	%p11, %p10;
	@%p11 bra 	$L__BB1_26;
	add.s32 	%r90, %r23, %r137;
	mul.wide.u32 	%rd67, %r90, 4;
	add.s64 	%rd68, %rd2, %rd67;
	ld.global.f32 	%f56, [%rd68];
	mad.lo.s32 	%r91, %r137, %r40, %r24;
	mul.wide.u32 	%rd69, %r91, 4;
	add.s64 	%rd70, %rd1, %rd69;
	ld.global.f32 	%f57, [%rd70];
	fma.rn.f32 	%f80, %f56, %f57, %f80;
$L__BB1_26:
	mad.lo.s32 	%r92, %r133, %r45, %r6;
	mul.wide.u32 	%rd71, %r92, 4;
	add.s64 	%rd72, %rd3, %rd71;
	st.global.f32 	[%rd72], %f80;
	add.s32 	%r133, %r133, 1;
	setp.ne.s32 	%p12, %r133, %r46;
	@%p12 bra 	$L__BB1_15;
$L__BB1_27:
	ret;

}
	// .globl	_Z8DevGemm1jjjPfjjS_jjS_jjS_jjj
.visible .entry _Z8DevGemm1jjjPfjjS_jjS_jjS_jjj(
	.param .u32 _Z8DevGemm1jjjPfjjS_jjS_jjS_jjj_param_0,
	.param .u32 _Z8DevGemm1jjjPfjjS_jjS_jjS_jjj_param_1,
	.param .u32 _Z8DevGemm1jjjPfjjS_jjS_jjS_jjj_param_2,
	.param .u64 .ptr .align 1 _Z8DevGemm1jjjPfjjS_jjS_jjS_jjj_param_3,
	.param .u32 _Z8DevGemm1jjjPfjjS_jjS_jjS_jjj_param_4,
	.param .u32 _Z8DevGemm1jjjPfjjS_jjS_jjS_jjj_param_5,
	.param .u64 .ptr .align 1 _Z8DevGemm1jjjPfjjS_jjS_jjS_jjj_param_6,
	.param .u32 _Z8DevGemm1jjjPfjjS_jjS_jjS_jjj_param_7,
	.param .u32 _Z8DevGemm1jjjPfjjS_jjS_jjS_jjj_param_8,
	.param .u64 .ptr .align 1 _Z8DevGemm1jjjPfjjS_jjS_jjS_jjj_param_9,
	.param .u32 _Z8DevGemm1jjjPfjjS_jjS_jjS_jjj_param_10,
	.param .u32 _Z8DevGemm1jjjPfjjS_jjS_jjS_jjj_param_11,
	.param .u64 .ptr .align 1 _Z8DevGemm1jjjPfjjS_jjS_jjS_jjj_param_12,
	.param .u32 _Z8DevGemm1jjjPfjjS_jjS_jjS_jjj_param_13,
	.param .u32 _Z8DevGemm1jjjPfjjS_jjS_jjS_jjj_param_14,
	.param .u32 _Z8DevGemm1jjjPfjjS_jjS_jjS_jjj_param_15
)
{
	.reg .pred 	%p<22>;
	.reg .b32 	%r<59>;
	.reg .b32 	%f<143>;
	.reg .b64 	%rd<242>;

	ld.param.u32 	%r21, [_Z8DevGemm1jjjPfjjS_jjS_jjS_jjj_param_0];
	ld.param.u32 	%r32, [_Z8DevGemm1jjjPfjjS_jjS_jjS_jjj_param_1];
	ld.param.u32 	%r22, [_Z8DevGemm1jjjPfjjS_jjS_jjS_jjj_param_2];
	ld.param.u32 	%r25, [_Z8DevGemm1jjjPfjjS_jjS_jjS_jjj_param_7];
	ld.param.u32 	%r28, [_Z8DevGemm1jjjPfjjS_jjS_jjS_jjj_param_11];
	ld.param.u32 	%r30, [_Z8DevGemm1jjjPfjjS_jjS_jjS_jjj_param_14];
	ld.param.u32 	%r31, [_Z8DevGemm1jjjPfjjS_jjS_jjS_jjj_param_15];
	mov.u32 	%r33, %ctaid.x;
	mov.u32 	%r34, %ntid.x;
	mov.u32 	%r35, %tid.x;
	mad.lo.s32 	%r1, %r33, %r34, %r35;
	mul.lo.s32 	%r36, %r32, %r21;
	mul.lo.s32 	%r37, %r36, %r31;
	setp.ge.u32 	%p1, %r1, %r37;
	@%p1 bra 	$L__BB2_30;
	ld.param.u32 	%r54, [_Z8DevGemm1jjjPfjjS_jjS_jjS_jjj_param_13];
	ld.param.u64 	%rd211, [_Z8DevGemm1jjjPfjjS_jjS_jjS_jjj_param_12];
	ld.param.u32 	%r53, [_Z8DevGemm1jjjPfjjS_jjS_jjS_jjj_param_10];
	ld.param.u64 	%rd210, [_Z8DevGemm1jjjPfjjS_jjS_jjS_jjj_param_9];
	ld.param.u64 	%rd209, [_Z8DevGemm1jjjPfjjS_jjS_jjS_jjj_param_6];
	ld.param.u32 	%r50, [_Z8DevGemm1jjjPfjjS_jjS_jjS_jjj_param_4];
	ld.param.u64 	%rd208, [_Z8DevGemm1jjjPfjjS_jjS_jjS_jjj_param_3];
	cvta.to.global.u64 	%rd71, %rd210;
	cvta.to.global.u64 	%rd72, %rd211;
	cvta.to.global.u64 	%rd73, %rd208;
	cvta.to.global.u64 	%rd74, %rd209;
	div.u32 	%r38, %r1, %r21;
	mul.lo.s32 	%r39, %r38, %r21;
	sub.s32 	%r40, %r1, %r39;
	mul.lo.s32 	%r41, %r38, %r50;
	mul.wide.u32 	%rd75, %r41, 4;
	add.s64 	%rd240, %rd73, %rd75;
	cvt.u64.u32 	%rd76, %r40;
	mul.wide.u32 	%rd77, %r40, 4;
	add.s64 	%rd241, %rd74, %rd77;
	mul.lo.s32 	%r42, %r38, %r53;
	cvt.u64.u32 	%rd78, %r42;
	add.s64 	%rd79, %rd78, %rd76;
	shl.b64 	%rd80, %rd79, 2;
	add.s64 	%rd215, %rd71, %rd80;
	mul.lo.s32 	%r43, %r38, %r54;
	cvt.u64.u32 	%rd81, %r43;
	add.s64 	%rd82, %rd81, %rd76;
	shl.b64 	%rd83, %rd82, 2;
	add.s64 	%rd214, %rd72, %rd83;
	setp.eq.s32 	%p2, %r31, 0;
	@%p2 bra 	$L__BB2_30;
	setp.ne.s32 	%p3, %r22, 0;
	@%p3 bra 	$L__BB2_15;
	and.b32  	%r2, %r31, 15;
	setp.lt.u32 	%p14, %r31, 16;
	@%p14 bra 	$L__BB2_6;
	and.b32  	%r49, %r31, -16;
	neg.s32 	%r55, %r49;
	mul.wide.u32 	%rd5, %r28, 4;
	mul.wide.u32 	%rd6, %r30, 4;
	mov.u64 	%rd212, %rd214;
	mov.u64 	%rd213, %rd215;
$L__BB2_5:
	.pragma "nounroll";
	ld.global.f32 	%f106, [%rd213];
	st.global.f32 	[%rd212], %f106;
	add.s64 	%rd123, %rd213, %rd5;
	add.s64 	%rd125, %rd212, %rd6;
	ld.global.f32 	%f107, [%rd123];
	st.global.f32 	[%rd125], %f107;
	add.s64 	%rd128, %rd123, %rd5;
	add.s64 	%rd129, %rd125, %rd6;
	ld.global.f32 	%f108, [%rd128];
	st.global.f32 	[%rd129], %f108;
	add.s64 	%rd132, %rd128, %rd5;
	add.s64 	%rd133, %rd129, %rd6;
	ld.global.f32 	%f109, [%rd132];
	st.global.f32 	[%rd133], %f109;
	add.s64 	%rd136, %rd132, %rd5;
	add.s64 	%rd137, %rd133, %rd6;
	ld.global.f32 	%f110, [%rd136];
	st.global.f32 	[%rd137], %f110;
	add.s64 	%rd140, %rd136, %rd5;
	add.s64 	%rd141, %rd137, %rd6;
	ld.global.f32 	%f111, [%rd140];
	st.global.f32 	[%rd141], %f111;
	add.s64 	%rd144, %rd140, %rd5;
	add.s64 	%rd145, %rd141, %rd6;
	ld.global.f32 	%f112, [%rd144];
	st.global.f32 	[%rd145], %f112;
	add.s64 	%rd148, %rd144, %rd5;
	add.s64 	%rd149, %rd145, %rd6;
	ld.global.f32 	%f113, [%rd148];
	st.global.f32 	[%rd149], %f113;
	add.s64 	%rd152, %rd148, %rd5;
	add.s64 	%rd153, %rd149, %rd6;
	ld.global.f32 	%f114, [%rd152];
	st.global.f32 	[%rd153], %f114;
	add.s64 	%rd156, %rd152, %rd5;
	add.s64 	%rd157, %rd153, %rd6;
	ld.global.f32 	%f115, [%rd156];
	st.global.f32 	[%rd157], %f115;
	add.s64 	%rd160, %rd156, %rd5;
	add.s64 	%rd161, %rd157, %rd6;
	ld.global.f32 	%f116, [%rd160];
	st.global.f32 	[%rd161], %f116;
	add.s64 	%rd164, %rd160, %rd5;
	add.s64 	%rd165, %rd161, %rd6;
	ld.global.f32 	%f117, [%rd164];
	st.global.f32 	[%rd165], %f117;
	add.s64 	%rd168, %rd164, %rd5;
	add.s64 	%rd169, %rd165, %rd6;
	ld.global.f32 	%f118, [%rd168];
	st.global.f32 	[%rd169], %f118;
	add.s64 	%rd172, %rd168, %rd5;
	add.s64 	%rd173, %rd169, %rd6;
	ld.global.f32 	%f119, [%rd172];
	st.global.f32 	[%rd173], %f119;
	add.s64 	%rd176, %rd172, %rd5;
	add.s64 	%rd177, %rd173, %rd6;
	ld.global.f32 	%f120, [%rd176];
	st.global.f32 	[%rd177], %f120;
	add.s64 	%rd180, %rd176, %rd5;
	add.s64 	%rd181, %rd177, %rd6;
	ld.global.f32 	%f121, [%rd180];
	st.global.f32 	[%rd181], %f121;
	add.s64 	%rd215, %rd180, %rd5;
	add.s64 	%rd214, %rd181, %rd6;
	add.s32 	%r55, %r55, 16;
	setp.ne.s32 	%p15, %r55, 0;
	add.s64 	%rd213, %rd180, %rd5;
	add.s64 	%rd212, %rd181, %rd6;
	@%p15 bra 	$L__BB2_5;
$L__BB2_6:
	setp.eq.s32 	%p16, %r2, 0;
	@%p16 bra 	$L__BB2_30;
	and.b32  	%r6, %r31, 7;
	setp.lt.u32 	%p17, %r2, 8;
	@%p17 bra 	$L__BB2_9;
	ld.global.f32 	%f122, [%rd215];
	st.global.f32 	[%rd214], %f122;
	mul.wide.u32 	%rd184, %r28, 4;
	add.s64 	%rd185, %rd215, %rd184;
	mul.wide.u32 	%rd186, %r30, 4;
	add.s64 	%rd187, %rd214, %rd186;
	ld.global.f32 	%f123, [%rd185];
	st.global.f32 	[%rd187], %f123;
	add.s64 	%rd188, %rd185, %rd184;
	add.s64 	%rd189, %rd187, %rd186;
	ld.global.f32 	%f124, [%rd188];
	st.global.f32 	[%rd189], %f124;
	add.s64 	%rd190, %rd188, %rd184;
	add.s64 	%rd191, %rd189, %rd186;
	ld.global.f32 	%f125, [%rd190];
	st.global.f32 	[%rd191], %f125;
	add.s64 	%rd192, %rd190, %rd184;
	add.s64 	%rd193, %rd191, %rd186;
	ld.global.f32 	%f126, [%rd192];
	st.global.f32 	[%rd193], %f126;
	add.s64 	%rd194, %rd192, %rd184;
	add.s64 	%rd195, %rd193, %rd186;
	ld.global.f32 	%f127, [%rd194];
	st.global.f32 	[%rd195], %f127;
	add.s64 	%rd196, %rd194, %rd184;
	add.s64 	%rd197, %rd195, %rd186;
	ld.global.f32 	%f128, [%rd196];
	st.global.f32 	[%rd197], %f128;
	add.s64 	%rd198, %rd196, %rd184;
	add.s64 	%rd199, %rd197, %rd186;
	ld.global.f32 	%f129, [%rd198];
	st.global.f32 	[%rd199], %f129;
	add.s64 	%rd215, %rd198, %rd184;
	add.s64 	%rd214, %rd199, %rd186;
$L__BB2_9:
	setp.eq.s32 	%p18, %r6, 0;
	@%p18 bra 	$L__BB2_30;
	and.b32  	%r7, %r31, 3;
	setp.lt.u32 	%p19, %r6, 4;
	@%p19 bra 	$L__BB2_12;
	ld.global.f32 	%f130, [%rd215];
	st.global.f32 	[%rd214], %f130;
	mul.wide.u32 	%rd200, %r28, 4;
	add.s64 	%rd201, %rd215, %rd200;
	mul.wide.u32 	%rd202, %r30, 4;
	add.s64 	%rd203, %rd214, %rd202;
	ld.global.f32 	%f131, [%rd201];
	st.global.f32 	[%rd203], %f131;
	add.s64 	%rd204, %rd201, %rd200;
	add.s64 	%rd205, %rd203, %rd202;
	ld.global.f32 	%f132, [%rd204];
	st.global.f32 	[%rd205], %f132;
	add.s64 	%rd206, %rd204, %rd200;
	add.s64 	%rd207, %rd205, %rd202;
	ld.global.f32 	%f133, [%rd206];
	st.global.f32 	[%rd207], %f133;
	add.s64 	%rd215, %rd206, %rd200;
	add.s64 	%rd214, %rd207, %rd202;
$L__BB2_12:
	setp.eq.s32 	%p20, %r7, 0;
	@%p20 bra 	$L__BB2_30;
	mul.wide.u32 	%rd23, %r30, 4;
	mul.wide.u32 	%rd24, %r28, 4;
	neg.s32 	%r56, %r7;
$L__BB2_14:
	.pragma "nounroll";
	ld.global.f32 	%f134, [%rd215];
	st.global.f32 	[%rd214], %f134;
	add.s64 	%rd214, %rd214, %rd23;
	add.s64 	%rd215, %rd215, %rd24;
	add.s32 	%r56, %r56, 1;
	setp.eq.s32 	%p21, %r56, 0;
	@%p21 bra 	$L__BB2_30;
	bra.uni 	$L__BB2_14;
$L__BB2_15:
	ld.param.u32 	%r52, [_Z8DevGemm1jjjPfjjS_jjS_jjS_jjj_param_8];
	ld.param.u32 	%r51, [_Z8DevGemm1jjjPfjjS_jjS_jjS_jjj_param_5];
	and.b32  	%r11, %r22, 15;
	and.b32  	%r12, %r22, 7;
	and.b32  	%r13, %r22, 3;
	mul.wide.u32 	%rd29, %r25, 4;
	mul.lo.s32 	%r45, %r25, %r22;
	sub.s32 	%r14, %r52, %r45;
	sub.s32 	%r15, %r51, %r22;
	mov.b32 	%r57, 0;
$L__BB2_16:
	setp.lt.u32 	%p4, %r22, 16;
	ld.global.f32 	%f142, [%rd215];
	@%p4 bra 	$L__BB2_19;
	and.b32  	%r46, %r22, -16;
	neg.s32 	%r58, %r46;
	mov.u64 	%rd226, %rd241;
$L__BB2_18:
	.pragma "nounroll";
	ld.global.f32 	%f17, [%rd240];
	ld.global.f32 	%f18, [%rd226];
	fma.rn.f32 	%f19, %f17, %f18, %f142;
	ld.global.f32 	%f20, [%rd240+4];
	add.s64 	%rd85, %rd226, %rd29;
	ld.global.f32 	%f21, [%rd85];
	fma.rn.f32 	%f22, %f20, %f21, %f19;
	ld.global.f32 	%f23, [%rd240+8];
	add.s64 	%rd86, %rd85, %rd29;
	ld.global.f32 	%f24, [%rd86];
	fma.rn.f32 	%f25, %f23, %f24, %f22;
	ld.global.f32 	%f26, [%rd240+12];
	add.s64 	%rd87, %rd86, %rd29;
	ld.global.f32 	%f27, [%rd87];
	fma.rn.f32 	%f28, %f26, %f27, %f25;
	ld.global.f32 	%f29, [%rd240+16];
	add.s64 	%rd88, %rd87, %rd29;
	ld.global.f32 	%f30, [%rd88];
	fma.rn.f32 	%f31, %f29, %f30, %f28;
	ld.global.f32 	%f32, [%rd240+20];
	add.s64 	%rd89, %rd88, %rd29;
	ld.global.f32 	%f33, [%rd89];
	fma.rn.f32 	%f34, %f32, %f33, %f31;
	ld.global.f32 	%f35, [%rd240+24];
	add.s64 	%rd90, %rd89, %rd29;
	ld.global.f32 	%f36, [%rd90];
	fma.rn.f32 	%f37, %f35, %f36, %f34;
	ld.global.f32 	%f38, [%rd240+28];
	add.s64 	%rd91, %rd90, %rd29;
	ld.global.f32 	%f39, [%rd91];
	fma.rn.f32 	%f40, %f38, %f39, %f37;
	ld.global.f32 	%f41, [%rd240+32];
	add.s64 	%rd92, %rd91, %rd29;
	ld.global.f32 	%f42, [%rd92];
	fma.rn.f32 	%f43, %f41, %f42, %f40;
	ld.global.f32 	%f44, [%rd240+36];
	add.s64 	%rd93, %rd92, %rd29;
	ld.global.f32 	%f45, [%rd93];
	fma.rn.f32 	%f46, %f44, %f45, %f43;
	ld.global.f32 	%f47, [%rd240+40];
	add.s64 	%rd94, %rd93, %rd29;
	ld.global.f32 	%f48, [%rd94];
	fma.rn.f32 	%f49, %f47, %f48, %f46;
	ld.global.f32 	%f50, [%rd240+44];
	add.s64 	%rd95, %rd94, %rd29;
	ld.global.f32 	%f51, [%rd95];
	fma.rn.f32 	%f52, %f50, %f51, %f49;
	ld.global.f32 	%f53, [%rd240+48];
	add.s64 	%rd96, %rd95, %rd29;
	ld.global.f32 	%f54, [%rd96];
	fma.rn.f32 	%f55, %f53, %f54, %f52;
	ld.global.f32 	%f56, [%rd240+52];
	add.s64 	%rd97, %rd96, %rd29;
	ld.global.f32 	%f57, [%rd97];
	fma.rn.f32 	%f58, %f56, %f57, %f55;
	ld.global.f32 	%f59, [%rd240+56];
	add.s64 	%rd98, %rd97, %rd29;
	ld.global.f32 	%f60, [%rd98];
	fma.rn.f32 	%f61, %f59, %f60, %f58;
	ld.global.f32 	%f62, [%rd240+60];
	add.s64 	%rd99, %rd98, %rd29;
	ld.global.f32 	%f63, [%rd99];
	fma.rn.f32 	%f142, %f62, %f63, %f61;
	add.s64 	%rd240, %rd240, 64;
	mul.wide.u32 	%rd100, %r25, 64;
	add.s64 	%rd241, %rd226, %rd100;
	add.s32 	%r58, %r58, 16;
	setp.ne.s32 	%p5, %r58, 0;
	add.s64 	%rd226, %rd99, %rd29;
	@%p5 bra 	$L__BB2_18;
$L__BB2_19:
	setp.eq.s32 	%p6, %r11, 0;
	@%p6 bra 	$L__BB2_29;
	add.s32 	%r47, %r11, -1;
	setp.lt.u32 	%p7, %r47, 7;
	@%p7 bra 	$L__BB2_22;
	ld.global.f32 	%f65, [%rd240];
	ld.global.f32 	%f66, [%rd241];
	fma.rn.f32 	%f67, %f65, %f66, %f142;
	add.s64 	%rd103, %rd241, %rd29;
	ld.global.f32 	%f68, [%rd240+4];
	ld.global.f32 	%f69, [%rd103];
	fma.rn.f32 	%f70, %f68, %f69, %f67;
	add.s64 	%rd104, %rd103, %rd29;
	ld.global.f32 	%f71, [%rd240+8];
	ld.global.f32 	%f72, [%rd104];
	fma.rn.f32 	%f73, %f71, %f72, %f70;
	add.s64 	%rd105, %rd104, %rd29;
	ld.global.f32 	%f74, [%rd240+12];
	ld.global.f32 	%f75, [%rd105];
	fma.rn.f32 	%f76, %f74, %f75, %f73;
	add.s64 	%rd106, %rd105, %rd29;
	ld.global.f32 	%f77, [%rd240+16];
	ld.global.f32 	%f78, [%rd106];
	fma.rn.f32 	%f79, %f77, %f78, %f76;
	add.s64 	%rd107, %rd106, %rd29;
	ld.global.f32 	%f80, [%rd240+20];
	ld.global.f32 	%f81, [%rd107];
	fma.rn.f32 	%f82, %f80, %f81, %f79;
	add.s64 	%rd108, %rd107, %rd29;
	ld.global.f32 	%f83, [%rd240+24];
	ld.global.f32 	%f84, [%rd108];
	fma.rn.f32 	%f85, %f83, %f84, %f82;
	add.s64 	%rd109, %rd108, %rd29;
	ld.global.f32 	%f86, [%rd240+28];
	ld.global.f32 	%f87, [%rd109];
	fma.rn.f32 	%f142, %f86, %f87, %f85;
	add.s64 	%rd241, %rd109, %rd29;
	add.s64 	%rd240, %rd240, 32;
$L__BB2_22:
	setp.eq.s32 	%p8, %r12, 0;
	@%p8 bra 	$L__BB2_29;
	add.s32 	%r48, %r12, -1;
	setp.lt.u32 	%p9, %r48, 3;
	mov.u64 	%rd239, %rd240;
	@%p9 bra 	$L__BB2_25;
	ld.global.f32 	%f89, [%rd240];
	ld.global.f32 	%f90, [%rd241];
	fma.rn.f32 	%f91, %f89, %f90, %f142;
	add.s64 	%rd112, %rd241, %rd29;
	ld.global.f32 	%f92, [%rd240+4];
	ld.global.f32 	%f93, [%rd112];
	fma.rn.f32 	%f94, %f92, %f93, %f91;
	add.s64 	%rd113, %rd112, %rd29;
	ld.global.f32 	%f95, [%rd240+8];
	ld.global.f32 	%f96, [%rd113];
	fma.rn.f32 	%f97, %f95, %f96, %f94;
	add.s64 	%rd114, %rd113, %rd29;
	ld.global.f32 	%f98, [%rd240+12];
	ld.global.f32 	%f99, [%rd114];
	fma.rn.f32 	%f142, %f98, %f99, %f97;
	add.s64 	%rd241, %rd114, %rd29;
	add.s64 	%rd240, %rd240, 16;
	mov.u64 	%rd239, %rd240;
$L__BB2_25:
	setp.eq.s32 	%p10, %r13, 0;
	@%p10 bra 	$L__BB2_29;
	setp.eq.s32 	%p11, %r13, 1;
	ld.global.f32 	%f100, [%rd239];
	ld.global.f32 	%f101, [%rd241];
	fma.rn.f32 	%f142, %f100, %f101, %f142;
	add.s64 	%rd240, %rd239, 4;
	add.s64 	%rd241, %rd241, %rd29;
	@%p11 bra 	$L__BB2_29;
	setp.eq.s32 	%p12, %r13, 2;
	ld.global.f32 	%f102, [%rd239+4];
	ld.global.f32 	%f103, [%rd241];
	fma.rn.f32 	%f142, %f102, %f103, %f142;
	add.s64 	%rd240, %rd239, 8;
	add.s64 	%rd241, %rd241, %rd29;
	@%p12 bra 	$L__BB2_29;
	ld.global.f32 	%f104, [%rd239+8];
	ld.global.f32 	%f105, [%rd241];
	fma.rn.f32 	%f142, %f104, %f105, %f142;
	add.s64 	%rd240, %rd239, 12;
	add.s64 	%rd241, %rd241, %rd29;
$L__BB2_29:
	st.global.f32 	[%rd214], %f142;
	mul.wide.u32 	%rd118, %r15, 4;
	add.s64 	%rd240, %rd240, %rd118;
	mul.wide.u32 	%rd119, %r14, 4;
	add.s64 	%rd241, %rd241, %rd119;
	mul.wide.u32 	%rd120, %r28, 4;
	add.s64 	%rd215, %rd215, %rd120;
	mul.wide.u32 	%rd121, %r30, 4;
	add.s64 	%rd214, %rd214, %rd121;
	add.s32 	%r57, %r57, 1;
	setp.ne.s32 	%p13, %r57, %r31;
	@%p13 bra 	$L__BB2_16;
$L__BB2_30:
	ret;

}


// ===== COMPILED SASS (sm_100) =====

	.target	sm_100

	.elftype	@"ET_EXEC"


//--------------------- .note.nv.tkinfo           --------------------------
	.section	.note.nv.tkinfo,"",@"SHT_NOTE"
	.sectionflags	@"SHF_NOTE_NV_TKINFO"
	.tkinfo
        /*0018*/ 	.word	0x00000002
        /*0030*/ 	.string	""
        /*0030*/ 	.string	"ptxas"
        /*0030*/ 	.string	"Cuda compilation tools, release 13.0, V13.0.88"
        /*0030*/ 	.string	"Build cuda_13.0.r13.0/compiler.36424714_0"
        /*0030*/ 	.string	"-arch sm_100 -m 64 "



//--------------------- .note.nv.cuinfo           --------------------------
	.section	.note.nv.cuinfo,"",@"SHT_NOTE"
	.sectionflags	@"SHF_NOTE_NV_CUINFO"
        /*0018*/ 	.short	0x0002
        /*001a*/ 	.short	0x0064
        /*001c*/ 	.short	0x0082
	.zero		2


//--------------------- .nv.info                  --------------------------
	.section	.nv.info,"",@"SHT_CUDA_INFO"
	.align	4


	//----- nvinfo : EIATTR_REGCOUNT
	.align		4
        /*0000*/ 	.byte	0x04, 0x2f
        /*0002*/ 	.short	(.L_1 - .L_0)
	.align		4
.L_0:
        /*0004*/ 	.word	index@(_Z7DevRandjjPfjjjjj)
        /*0008*/ 	.word	0x0000000c


	//----- nvinfo : EIATTR_FRAME_SIZE
	.align		4
.L_1:
        /*000c*/ 	.byte	0x04, 0x11
        /*000e*/ 	.short	(.L_3 - .L_2)
	.align		4
.L_2:
        /*0010*/ 	.word	index@(_Z7DevRandjjPfjjjjj)
        /*0014*/ 	.word	0x00000000


	//----- nvinfo : EIATTR_REGCOUNT
	.align		4
.L_3:
        /*0018*/ 	.byte	0x04, 0x2f
        /*001a*/ 	.short	(.L_5 - .L_4)
	.align		4
.L_4:
        /*001c*/ 	.word	index@(_Z8DevGemm0jjjPfjjS_jjS_jjS_jjj)
        /*0020*/ 	.word	0x00000020


	//----- nvinfo : EIATTR_FRAME_SIZE
	.align		4
.L_5:
        /*0024*/ 	.byte	0x04, 0x11
        /*0026*/ 	.short	(.L_7 - .L_6)
	.align		4
.L_6:
        /*0028*/ 	.word	index@(_Z8DevGemm0jjjPfjjS_jjS_jjS_jjj)
        /*002c*/ 	.word	0x00000000


	//----- nvinfo : EIATTR_REGCOUNT
	.align		4
.L_7:
        /*0030*/ 	.byte	0x04, 0x2f
        /*0032*/ 	.short	(.L_9 - .L_8)
	.align		4
.L_8:
        /*0034*/ 	.word	index@(_Z8DevGemm1jjjPfjjS_jjS_jjS_jjj)
        /*0038*/ 	.word	0x00000020


	//----- nvinfo : EIATTR_FRAME_SIZE
	.align		4
.L_9:
        /*003c*/ 	.byte	0x04, 0x11
        /*003e*/ 	.short	(.L_11 - .L_10)
	.align		4
.L_10:
        /*0040*/ 	.word	index@(_Z8DevGemm1jjjPfjjS_jjS_jjS_jjj)
        /*0044*/ 	.word	0x00000000


	//----- nvinfo : EIATTR_MIN_STACK_SIZE
	.align		4
.L_11:
        /*0048*/ 	.byte	0x04, 0x12
        /*004a*/ 	.short	(.L_13 - .L_12)
	.align		4
.L_12:
        /*004c*/ 	.word	index@(_Z8DevGemm1jjjPfjjS_jjS_jjS_jjj)
        /*0050*/ 	.word	0x00000000


	//----- nvinfo : EIATTR_MIN_STACK_SIZE
	.align		4
.L_13:
        /*0054*/ 	.byte	0x04, 0x12
        /*0056*/ 	.short	(.L_15 - .L_14)
	.align		4
.L_14:
        /*0058*/ 	.word	index@(_Z8DevGemm0jjjPfjjS_jjS_jjS_jjj)
        /*005c*/ 	.word	0x00000000


	//----- nvinfo : EIATTR_MIN_STACK_SIZE
	.align		4
.L_15:
        /*0060*/ 	.byte	0x04, 0x12
        /*0062*/ 	.short	(.L_17 - .L_16)
	.align		4
.L_16:
        /*0064*/ 	.word	index@(_Z7DevRandjjPfjjjjj)
        /*0068*/ 	.word	0x00000000
.L_17:


//--------------------- .nv.compat                --------------------------
	.section	.nv.compat,"",@"SHT_CUDA_COMPAT_INFO"
	.align	4
        /*0000*/ 	.byte	0x02, 0x09, 0x00, 0x00, 0x02, 0x02, 0x01, 0x00, 0x02, 0x05, 0x05, 0x00, 0x03, 0x07, 0x01, 0x01
        /*0010*/ 	.byte	0x02, 0x03, 0x00, 0x00, 0x02, 0x06, 0x01, 0x00, 0x04, 0x0b, 0x08, 0x00, 0x09, 0x00, 0x00, 0x00
        /*0020*/ 	.byte	0x00, 0x00, 0x00, 0x00


//--------------------- .nv.info._Z8DevGemm1jjjPfjjS_jjS_jjS_jjj --------------------------
	.section	.nv.info._Z8DevGemm1jjjPfjjS_jjS_jjS_jjj,"",@"SHT_CUDA_INFO"
	.sectionflags	@""
	.align	4


	//----- nvinfo : EIATTR_CUDA_API_VERSION
	.align		4
        /*0000*/ 	.byte	0x04, 0x37
        /*0002*/ 	.short	(.L_19 - .L_18)
.L_18:
        /*0004*/ 	.word	0x00000082


	//----- nvinfo : EIATTR_KPARAM_INFO
	.align		4
.L_19:
        /*0008*/ 	.byte	0x04, 0x17
        /*000a*/ 	.short	(.L_21 - .L_20)
.L_20:
        /*000c*/ 	.word	0x00000000
        /*0010*/ 	.short	0x000f
        /*0012*/ 	.short	0x0050
        /*0014*/ 	.byte	0x00, 0xf0, 0x11, 0x00


	//----- nvinfo : EIATTR_KPARAM_INFO
	.align		4
.L_21:
        /*0018*/ 	.byte	0x04, 0x17
        /*001a*/ 	.short	(.L_23 - .L_22)
.L_22:
        /*001c*/ 	.word	0x00000000
        /*0020*/ 	.short	0x000e
        /*0022*/ 	.short	0x004c
        /*0024*/ 	.byte	0x00, 0xf0, 0x11, 0x00


	//----- nvinfo : EIATTR_KPARAM_INFO
	.align		4
.L_23:
        /*0028*/ 	.byte	0x04, 0x17
        /*002a*/ 	.short	(.L_25 - .L_24)
.L_24:
        /*002c*/ 	.word	0x00000000
        /*0030*/ 	.short	0x000d
        /*0032*/ 	.short	0x0048
        /*0034*/ 	.byte	0x00, 0xf0, 0x11, 0x00


	//----- nvinfo : EIATTR_KPARAM_INFO
	.align		4
.L_25:
        /*0038*/ 	.byte	0x04, 0x17
        /*003a*/ 	.short	(.L_27 - .L_26)
.L_26:
        /*003c*/ 	.word	0x00000000
        /*0040*/ 	.short	0x000c
        /*0042*/ 	.short	0x0040
        /*0044*/ 	.byte	0x00, 0xf5, 0x21, 0x00


	//----- nvinfo : EIATTR_KPARAM_INFO
	.align		4
.L_27:
        /*0048*/ 	.byte	0x04, 0x17
        /*004a*/ 	.short	(.L_29 - .L_28)
.L_28:
        /*004c*/ 	.word	0x00000000
        /*0050*/ 	.short	0x000b
        /*0052*/ 	.short	0x003c
        /*0054*/ 	.byte	0x00, 0xf0, 0x11, 0x00


	//----- nvinfo : EIATTR_KPARAM_INFO
	.align		4
.L_29:
        /*0058*/ 	.byte	0x04, 0x17
        /*005a*/ 	.short	(.L_31 - .L_30)
.L_30:
        /*005c*/ 	.word	0x00000000
        /*0060*/ 	.short	0x000a
        /*0062*/ 	.short	0x0038
        /*0064*/ 	.byte	0x00, 0xf0, 0x11, 0x00


	//----- nvinfo : EIATTR_KPARAM_INFO
	.align		4
.L_31:
        /*0068*/ 	.byte	0x04, 0x17
        /*006a*/ 	.short	(.L_33 - .L_32)
.L_32:
        /*006c*/ 	.word	0x00000000
        /*0070*/ 	.short	0x0009
        /*0072*/ 	.short	0x0030
        /*0074*/ 	.byte	0x00, 0xf5, 0x21, 0x00


	//----- nvinfo : EIATTR_KPARAM_INFO
	.align		4
.L_33:
        /*0078*/ 	.byte	0x04, 0x17
        /*007a*/ 	.short	(.L_35 - .L_34)
.L_34:
        /*007c*/ 	.word	0x00000000
        /*0080*/ 	.short	0x0008
        /*0082*/ 	.short	0x002c
        /*0084*/ 	.byte	0x00, 0xf0, 0x11, 0x00


	//----- nvinfo : EIATTR_KPARAM_INFO
	.align		4
.L_35:
        /*0088*/ 	.byte	0x04, 0x17
        /*008a*/ 	.short	(.L_37 - .L_36)
.L_36:
        /*008c*/ 	.word	0x00000000
        /*0090*/ 	.short	0x0007
        /*0092*/ 	.short	0x0028
        /*0094*/ 	.byte	0x00, 0xf0, 0x11, 0x00


	//----- nvinfo : EIATTR_KPARAM_INFO
	.align		4
.L_37:
        /*0098*/ 	.byte	0x04, 0x17
        /*009a*/ 	.short	(.L_39 - .L_38)
.L_38:
        /*009c*/ 	.word	0x00000000
        /*00a0*/ 	.short	0x0006
        /*00a2*/ 	.short	0x0020
        /*00a4*/ 	.byte	0x00, 0xf5, 0x21, 0x00


	//----- nvinfo : EIATTR_KPARAM_INFO
	.align		4
.L_39:
        /*00a8*/ 	.byte	0x04, 0x17
        /*00aa*/ 	.short	(.L_41 - .L_40)
.L_40:
        /*00ac*/ 	.word	0x00000000
        /*00b0*/ 	.short	0x0005
        /*00b2*/ 	.short	0x001c
        /*00b4*/ 	.byte	0x00, 0xf0, 0x11, 0x00


	//----- nvinfo : EIATTR_KPARAM_INFO
	.align		4
.L_41:
        /*00b8*/ 	.byte	0x04, 0x17
        /*00ba*/ 	.short	(.L_43 - .L_42)
.L_42:
        /*00bc*/ 	.word	0x00000000
        /*00c0*/ 	.short	0x0004
        /*00c2*/ 	.short	0x0018
        /*00c4*/ 	.byte	0x00, 0xf0, 0x11, 0x00


	//----- nvinfo : EIATTR_KPARAM_INFO
	.align		4
.L_43:
        /*00c8*/ 	.byte	0x04, 0x17
        /*00ca*/ 	.short	(.L_45 - .L_44)
.L_44:
        /*00cc*/ 	.word	0x00000000
        /*00d0*/ 	.short	0x0003
        /*00d2*/ 	.short	0x0010
        /*00d4*/ 	.byte	0x00, 0xf5, 0x21, 0x00


	//----- nvinfo : EIATTR_KPARAM_INFO
	.align		4
.L_45:
        /*00d8*/ 	.byte	0x04, 0x17
        /*00da*/ 	.short	(.L_47 - .L_46)
.L_46:
        /*00dc*/ 	.word	0x00000000
        /*00e0*/ 	.short	0x0002
        /*00e2*/ 	.short	0x0008
        /*00e4*/ 	.byte	0x00, 0xf0, 0x11, 0x00


	//----- nvinfo : EIATTR_KPARAM_INFO
	.align		4
.L_47:
        /*00e8*/ 	.byte	0x04, 0x17
        /*00ea*/ 	.short	(.L_49 - .L_48)
.L_48:
        /*00ec*/ 	.word	0x00000000
        /*00f0*/ 	.short	0x0001
        /*00f2*/ 	.short	0x0004
        /*00f4*/ 	.byte	0x00, 0xf0, 0x11, 0x00


	//----- nvinfo : EIATTR_KPARAM_INFO
	.align		4
.L_49:
        /*00f8*/ 	.byte	0x04, 0x17
        /*00fa*/ 	.short	(.L_51 - .L_50)
.L_50:
        /*00fc*/ 	.word	0x00000000
        /*0100*/ 	.short	0x0000
        /*0102*/ 	.short	0x0000
        /*0104*/ 	.byte	0x00, 0xf0, 0x11, 0x00


	//----- nvinfo : EIATTR_SPARSE_MMA_MASK
	.align		4
.L_51:
        /*0108*/ 	.byte	0x03, 0x50
        /*010a*/ 	.short	0x0000


	//----- nvinfo : EIATTR_MAXREG_COUNT
	.align		4
        /*010c*/ 	.byte	0x03, 0x1b
        /*010e*/ 	.short	0x00ff


	//----- nvinfo : EIATTR_MERCURY_ISA_VERSION
	.align		4
        /*0110*/ 	.byte	0x03, 0x5f
        /*0112*/ 	.short	0x0101


	//----- nvinfo : EIATTR_VRC_CTA_INIT_COUNT
	.align		4
        /*0114*/ 	.byte	0x02, 0x4a
	.zero		1
	.zero		1


	//----- nvinfo : EIATTR_EXIT_INSTR_OFFSETS
	.align		4
        /*0118*/ 	.byte	0x04, 0x1c
        /*011a*/ 	.short	(.L_53 - .L_52)


	//   ....[0]....
.L_52:
        /*011c*/ 	.word	0x000000a0


	//   ....[1]....
        /*0120*/ 	.word	0x00000320


	//   ....[2]....
        /*0124*/ 	.word	0x00000900


	//   ....[3]....
        /*0128*/ 	.word	0x00000b70


	//   ....[4]....
        /*012c*/ 	.word	0x00000ce0


	//   ....[5]....
        /*0130*/ 	.word	0x00000d80


	//   ....[6]....
        /*0134*/ 	.word	0x00001a30


	//----- nvinfo : EIATTR_CBANK_PARAM_SIZE
	.align		4
.L_53:
        /*0138*/ 	.byte	0x03, 0x19
        /*013a*/ 	.short	0x0054


	//----- nvinfo : EIATTR_PARAM_CBANK
	.align		4
        /*013c*/ 	.byte	0x04, 0x0a
        /*013e*/ 	.short	(.L_55 - .L_54)
	.align		4
.L_54:
        /*0140*/ 	.word	index@(.nv.constant0._Z8DevGemm1jjjPfjjS_jjS_jjS_jjj)
        /*0144*/ 	.short	0x0380
        /*0146*/ 	.short	0x0054


	//----- nvinfo : EIATTR_SW_WAR
	.align		4
.L_55:
        /*0148*/ 	.byte	0x04, 0x36
        /*014a*/ 	.short	(.L_57 - .L_56)
.L_56:
        /*014c*/ 	.word	0x00000008
.L_57:


//--------------------- .nv.info._Z8DevGemm0jjjPfjjS_jjS_jjS_jjj --------------------------
	.section	.nv.info._Z8DevGemm0jjjPfjjS_jjS_jjS_jjj,"",@"SHT_CUDA_INFO"
	.sectionflags	@""
	.align	4


	//----- nvinfo : EIATTR_CUDA_API_VERSION
	.align		4
        /*0000*/ 	.byte	0x04, 0x37
        /*0002*/ 	.short	(.L_59 - .L_58)
.L_58:
        /*0004*/ 	.word	0x00000082


	//----- nvinfo : EIATTR_KPARAM_INFO
	.align		4
.L_59:
        /*0008*/ 	.byte	0x04, 0x17
        /*000a*/ 	.short	(.L_61 - .L_60)
.L_60:
        /*000c*/ 	.word	0x00000000
        /*0010*/ 	.short	0x000f
        /*0012*/ 	.short	0x0050
        /*0014*/ 	.byte	0x00, 0xf0, 0x11, 0x00


	//----- nvinfo : EIATTR_KPARAM_INFO
	.align		4
.L_61:
        /*0018*/ 	.byte	0x04, 0x17
        /*001a*/ 	.short	(.L_63 - .L_62)
.L_62:
        /*001c*/ 	.word	0x00000000
        /*0020*/ 	.short	0x000e
        /*0022*/ 	.short	0x004c
        /*0024*/ 	.byte	0x00, 0xf0, 0x11, 0x00


	//----- nvinfo : EIATTR_KPARAM_INFO
	.align		4
.L_63:
        /*0028*/ 	.byte	0x04, 0x17
        /*002a*/ 	.short	(.L_65 - .L_64)
.L_64:
        /*002c*/ 	.word	0x00000000
        /*0030*/ 	.short	0x000d
        /*0032*/ 	.short	0x0048
        /*0034*/ 	.byte	0x00, 0xf0, 0x11, 0x00


	//----- nvinfo : EIATTR_KPARAM_INFO
	.align		4
.L_65:
        /*0038*/ 	.byte	0x04, 0x17
        /*003a*/ 	.short	(.L_67 - .L_66)
.L_66:
        /*003c*/ 	.word	0x00000000
        /*0040*/ 	.short	0x000c
        /*0042*/ 	.short	0x0040
        /*0044*/ 	.byte	0x00, 0xf5, 0x21, 0x00


	//----- nvinfo : EIATTR_KPARAM_INFO
	.align		4
.L_67:
        /*0048*/ 	.byte	0x04, 0x17
        /*004a*/ 	.short	(.L_69 - .L_68)
.L_68:
        /*004c*/ 	.word	0x00000000
        /*0050*/ 	.short	0x000b
        /*0052*/ 	.short	0x003c
        /*0054*/ 	.byte	0x00, 0xf0, 0x11, 0x00


	//----- nvinfo : EIATTR_KPARAM_INFO
	.align		4
.L_69:
        /*0058*/ 	.byte	0x04, 0x17
        /*005a*/ 	.short	(.L_71 - .L_70)
.L_70:
        /*005c*/ 	.word	0x00000000
        /*0060*/ 	.short	0x000a
        /*0062*/ 	.short	0x0038
        /*0064*/ 	.byte	0x00, 0xf0, 0x11, 0x00


	//----- nvinfo : EIATTR_KPARAM_INFO
	.align		4
.L_71:
        /*0068*/ 	.byte	0x04, 0x17
        /*006a*/ 	.short	(.L_73 - .L_72)
.L_72:
        /*006c*/ 	.word	0x00000000
        /*0070*/ 	.short	0x0009
        /*0072*/ 	.short	0x0030
        /*0074*/ 	.byte	0x00, 0xf5, 0x21, 0x00


	//----- nvinfo : EIATTR_KPARAM_INFO
	.align		4
.L_73:
        /*0078*/ 	.byte	0x04, 0x17
        /*007a*/ 	.short	(.L_75 - .L_74)
.L_74:
        /*007c*/ 	.word	0x00000000
        /*0080*/ 	.short	0x0008
        /*0082*/ 	.short	0x002c
        /*0084*/ 	.byte	0x00, 0xf0, 0x11, 0x00


	//----- nvinfo : EIATTR_KPARAM_INFO
	.align		4
.L_75:
        /*0088*/ 	.byte	0x04, 0x17
        /*008a*/ 	.short	(.L_77 - .L_76)
.L_76:
        /*008c*/ 	.word	0x00000000
        /*0090*/ 	.short	0x0007
        /*0092*/ 	.short	0x0028
        /*0094*/ 	.byte	0x00, 0xf0, 0x11, 0x00


	//----- nvinfo : EIATTR_KPARAM_INFO
	.align		4
.L_77:
        /*0098*/ 	.byte	0x04, 0x17
        /*009a*/ 	.short	(.L_79 - .L_78)
.L_78:
        /*009c*/ 	.word	0x00000000
        /*00a0*/ 	.short	0x0006
        /*00a2*/ 	.short	0x0020
        /*00a4*/ 	.byte	0x00, 0xf5, 0x21, 0x00


	//----- nvinfo : EIATTR_KPARAM_INFO
	.align		4
.L_79:
        /*00a8*/ 	.byte	0x04, 0x17
        /*00aa*/ 	.short	(.L_81 - .L_80)
.L_80:
        /*00ac*/ 	.word	0x00000000
        /*00b0*/ 	.short	0x0005
        /*00b2*/ 	.short	0x001c
        /*00b4*/ 	.byte	0x00, 0xf0, 0x11, 0x00


	//----- nvinfo : EIATTR_KPARAM_INFO
	.align		4
.L_81:
        /*00b8*/ 	.byte	0x04, 0x17
        /*00ba*/ 	.short	(.L_83 - .L_82)
.L_82:
        /*00bc*/ 	.word	0x00000000
        /*00c0*/ 	.short	0x0004
        /*00c2*/ 	.short	0x0018
        /*00c4*/ 	.byte	0x00, 0xf0, 0x11, 0x00


	//----- nvinfo : EIATTR_KPARAM_INFO
	.align		4
.L_83:
        /*00c8*/ 	.byte	0x04, 0x17
        /*00ca*/ 	.short	(.L_85 - .L_84)
.L_84:
        /*00cc*/ 	.word	0x00000000
        /*00d0*/ 	.short	0x0003
        /*00d2*/ 	.short	0x0010
        /*00d4*/ 	.byte	0x00, 0xf5, 0x21, 0x00


	//----- nvinfo : EIATTR_KPARAM_INFO
	.align		4
.L_85:
        /*00d8*/ 	.byte	0x04, 0x17
        /*00da*/ 	.short	(.L_87 - .L_86)
.L_86:
        /*00dc*/ 	.word	0x00000000
        /*00e0*/ 	.short	0x0002
        /*00e2*/ 	.short	0x0008
        /*00e4*/ 	.byte	0x00, 0xf0, 0x11, 0x00


	//----- nvinfo : EIATTR_KPARAM_INFO
	.align		4
.L_87:
        /*00e8*/ 	.byte	0x04, 0x17
        /*00ea*/ 	.short	(.L_89 - .L_88)
.L_88:
        /*00ec*/ 	.word	0x00000000
        /*00f0*/ 	.short	0x0001
        /*00f2*/ 	.short	0x0004
        /*00f4*/ 	.byte	0x00, 0xf0, 0x11, 0x00


	//----- nvinfo : EIATTR_KPARAM_INFO
	.align		4
.L_89:
        /*00f8*/ 	.byte	0x04, 0x17
        /*00fa*/ 	.short	(.L_91 - .L_90)
.L_90:
        /*00fc*/ 	.word	0x00000000
        /*0100*/ 	.short	0x0000
        /*0102*/ 	.short	0x0000
        /*0104*/ 	.byte	0x00, 0xf0, 0x11, 0x00


	//----- nvinfo : EIATTR_SPARSE_MMA_MASK
	.align		4
.L_91:
        /*0108*/ 	.byte	0x03, 0x50
        /*010a*/ 	.short	0x0000


	//----- nvinfo : EIATTR_MAXREG_COUNT
	.align		4
        /*010c*/ 	.byte	0x03, 0x1b
        /*010e*/ 	.short	0x00ff


	//----- nvinfo : EIATTR_MERCURY_ISA_VERSION
	.align		4
        /*0110*/ 	.byte	0x03, 0x5f
        /*0112*/ 	.short	0x0101


	//----- nvinfo : EIATTR_VRC_CTA_INIT_COUNT
	.align		4
        /*0114*/ 	.byte	0x02, 0x4a
	.zero		1
	.zero		1


	//----- nvinfo : EIATTR_EXIT_INSTR_OFFSETS
	.align		4
        /*0118*/ 	.byte	0x04, 0x1c
        /*011a*/ 	.short	(.L_93 - .L_92)


	//   ....[0]....
.L_92:
        /*011c*/ 	.word	0x000000a0


	//   ....[1]....
        /*0120*/ 	.word	0x00000200


	//   ....[2]....
        /*0124*/ 	.word	0x000006b0


	//   ....[3]....
        /*0128*/ 	.word	0x000008d0


	//   ....[4]....
        /*012c*/ 	.word	0x00000a30


	//   ....[5]....
        /*0130*/ 	.word	0x00000ae0


	//   ....[6]....
        /*0134*/ 	.word	0x000014f0


	//----- nvinfo : EIATTR_CBANK_PARAM_SIZE
	.align		4
.L_93:
        /*0138*/ 	.byte	0x03, 0x19
        /*013a*/ 	.short	0x0054


	//----- nvinfo : EIATTR_PARAM_CBANK
	.align		4
        /*013c*/ 	.byte	0x04, 0x0a
        /*013e*/ 	.short	(.L_95 - .L_94)
	.align		4
.L_94:
        /*0140*/ 	.word	index@(.nv.constant0._Z8DevGemm0jjjPfjjS_jjS_jjS_jjj)
        /*0144*/ 	.short	0x0380
        /*0146*/ 	.short	0x0054


	//----- nvinfo : EIATTR_SW_WAR
	.align		4
.L_95:
        /*0148*/ 	.byte	0x04, 0x36
        /*014a*/ 	.short	(.L_97 - .L_96)
.L_96:
        /*014c*/ 	.word	0x00000008
.L_97:


//--------------------- .nv.info._Z7DevRandjjPfjjjjj --------------------------
	.section	.nv.info._Z7DevRandjjPfjjjjj,"",@"SHT_CUDA_INFO"
	.sectionflags	@""
	.align	4


	//----- nvinfo : EIATTR_CUDA_API_VERSION
	.align		4
        /*0000*/ 	.byte	0x04, 0x37
        /*0002*/ 	.short	(.L_99 - .L_98)
.L_98:
        /*0004*/ 	.word	0x00000082


	//----- nvinfo : EIATTR_KPARAM_INFO
	.align		4
.L_99:
        /*0008*/ 	.byte	0x04, 0x17
        /*000a*/ 	.short	(.L_101 - .L_100)
.L_100:
        /*000c*/ 	.word	0x00000000
        /*0010*/ 	.short	0x0007
        /*0012*/ 	.short	0x0020
        /*0014*/ 	.byte	0x00, 0xf0, 0x11, 0x00


	//----- nvinfo : EIATTR_KPARAM_INFO
	.align		4
.L_101:
        /*0018*/ 	.byte	0x04, 0x17
        /*001a*/ 	.short	(.L_103 - .L_102)
.L_102:
        /*001c*/ 	.word	0x00000000
        /*0020*/ 	.short	0x0006
        /*0022*/ 	.short	0x001c
        /*0024*/ 	.byte	0x00, 0xf0, 0x11, 0x00


	//----- nvinfo : EIATTR_KPARAM_INFO
	.align		4
.L_103:
        /*0028*/ 	.byte	0x04, 0x17
        /*002a*/ 	.short	(.L_105 - .L_104)
.L_104:
        /*002c*/ 	.word	0x00000000
        /*0030*/ 	.short	0x0005
        /*0032*/ 	.short	0x0018
        /*0034*/ 	.byte	0x00, 0xf0, 0x11, 0x00


	//----- nvinfo : EIATTR_KPARAM_INFO
	.align		4
.L_105:
        /*0038*/ 	.byte	0x04, 0x17
        /*003a*/ 	.short	(.L_107 - .L_106)
.L_106:
        /*003c*/ 	.word	0x00000000
        /*0040*/ 	.short	0x0004
        /*0042*/ 	.short	0x0014
        /*0044*/ 	.byte	0x00, 0xf0, 0x11, 0x00


	//----- nvinfo : EIATTR_KPARAM_INFO
	.align		4
.L_107:
        /*0048*/ 	.byte	0x04, 0x17
        /*004a*/ 	.short	(.L_109 - .L_108)
.L_108:
        /*004c*/ 	.word	0x00000000
        /*0050*/ 	.short	0x0003
        /*0052*/ 	.short	0x0010
        /*0054*/ 	.byte	0x00, 0xf0, 0x11, 0x00


	//----- nvinfo : EIATTR_KPARAM_INFO
	.align		4
.L_109:
        /*0058*/ 	.byte	0x04, 0x17
        /*005a*/ 	.short	(.L_111 - .L_110)
.L_110:
        /*005c*/ 	.word	0x00000000
        /*0060*/ 	.short	0x0002
        /*0062*/ 	.short	0x0008
        /*0064*/ 	.byte	0x00, 0xf5, 0x21, 0x00


	//----- nvinfo : EIATTR_KPARAM_INFO
	.align		4
.L_111:
        /*0068*/ 	.byte	0x04, 0x17
        /*006a*/ 	.short	(.L_113 - .L_112)
.L_112:
        /*006c*/ 	.word	0x00000000
        /*0070*/ 	.short	0x0001
        /*0072*/ 	.short	0x0004
        /*0074*/ 	.byte	0x00, 0xf0, 0x11, 0x00


	//----- nvinfo : EIATTR_KPARAM_INFO
	.align		4
.L_113:
        /*0078*/ 	.byte	0x04, 0x17
        /*007a*/ 	.short	(.L_115 - .L_114)
.L_114:
        /*007c*/ 	.word	0x00000000
        /*0080*/ 	.short	0x0000
        /*0082*/ 	.short	0x0000
        /*0084*/ 	.byte	0x00, 0xf0, 0x11, 0x00


	//----- nvinfo : EIATTR_SPARSE_MMA_MASK
	.align		4
.L_115:
        /*0088*/ 	.byte	0x03, 0x50
        /*008a*/ 	.short	0x0000


	//----- nvinfo : EIATTR_MAXREG_COUNT
	.align		4
        /*008c*/ 	.byte	0x03, 0x1b
        /*008e*/ 	.short	0x00ff


	//----- nvinfo : EIATTR_MERCURY_ISA_VERSION
	.align		4
        /*0090*/ 	.byte	0x03, 0x5f
        /*0092*/ 	.short	0x0101


	//----- nvinfo : EIATTR_VRC_CTA_INIT_COUNT
	.align		4
        /*0094*/ 	.byte	0x02, 0x4a
	.zero		1
	.zero		1


	//----- nvinfo : EIATTR_EXIT_INSTR_OFFSETS
	.align		4
        /*0098*/ 	.byte	0x04, 0x1c
        /*009a*/ 	.short	(.L_117 - .L_116)


	//   ....[0]....
.L_116:
        /*009c*/ 	.word	0x000000a0


	//   ....[1]....
        /*00a0*/ 	.word	0x00000500


	//----- nvinfo : EIATTR_CBANK_PARAM_SIZE
	.align		4
.L_117:
        /*00a4*/ 	.byte	0x03, 0x19
        /*00a6*/ 	.short	0x0024


	//----- nvinfo : EIATTR_PARAM_CBANK
	.align		4
        /*00a8*/ 	.byte	0x04, 0x0a
        /*00aa*/ 	.short	(.L_119 - .L_118)
	.align		4
.L_118:
        /*00ac*/ 	.word	index@(.nv.constant0._Z7DevRandjjPfjjjjj)
        /*00b0*/ 	.short	0x0380
        /*00b2*/ 	.short	0x0024


	//----- nvinfo : EIATTR_SW_WAR
	.align		4
.L_119:
        /*00b4*/ 	.byte	0x04, 0x36
        /*00b6*/ 	.short	(.L_121 - .L_120)
.L_120:
        /*00b8*/ 	.word	0x00000008
.L_121:


//--------------------- .nv.callgraph             --------------------------
	.section	.nv.callgraph,"",@"SHT_CUDA_CALLGRAPH"
	.align	4
	.sectionentsize	8
	.align		4
        /*0000*/ 	.word	0x00000000
	.align		4
        /*0004*/ 	.word	0xffffffff
	.align		4
        /*0008*/ 	.word	0x00000000
	.align		4
        /*000c*/ 	.word	0xfffffffe
	.align		4
        /*0010*/ 	.word	0x00000000
	.align		4
        /*0014*/ 	.word	0xfffffffd
	.align		4
        /*0018*/ 	.word	0x00000000
	.align		4
        /*001c*/ 	.word	0xfffffffc


//--------------------- .text._Z8DevGemm1jjjPfjjS_jjS_jjS_jjj --------------------------
	.section	.text._Z8DevGemm1jjjPfjjS_jjS_jjS_jjj,"ax",@progbits
	.align	128
        .global         _Z8DevGemm1jjjPfjjS_jjS_jjS_jjj
        .type           _Z8DevGemm1jjjPfjjS_jjS_jjS_jjj,@function
        .size           _Z8DevGemm1jjjPfjjS_jjS_jjS_jjj,(.L_x_24 - _Z8DevGemm1jjjPfjjS_jjS_jjS_jjj)
        .other          _Z8DevGemm1jjjPfjjS_jjS_jjS_jjj,@"STO_CUDA_ENTRY STV_DEFAULT"
_Z8DevGemm1jjjPfjjS_jjS_jjS_jjj:
.text._Z8DevGemm1jjjPfjjS_jjS_jjS_jjj:
[----:B------:R-:W-:Y:S01]  /*0000*/  LDC R1, c[0x0][0x37c] ;  /* 0x0000df00ff017b82 */ /* 0x000fe20000000800 */
[----:B------:R-:W0:Y:S07]  /*0010*/  S2R R3, SR_TID.X ;  /* 0x0000000000037919 */ /* 0x000e2e0000002100 */
[----:B------:R-:W0:Y:S01]  /*0020*/  S2UR UR5, SR_CTAID.X ;  /* 0x00000000000579c3 */ /* 0x000e220000002500 */
[----:B------:R-:W1:Y:S01]  /*0030*/  LDCU.64 UR6, c[0x0][0x380] ;  /* 0x00007000ff0677ac */ /* 0x000e620008000a00 */
[----:B------:R-:W2:Y:S06]  /*0040*/  LDCU UR10, c[0x0][0x3d0] ;  /* 0x00007a00ff0a77ac */ /* 0x000eac0008000800 */
[----:B------:R-:W0:Y:S01]  /*0050*/  LDC R0, c[0x0][0x360] ;  /* 0x0000d800ff007b82 */ /* 0x000e220000000800 */
[----:B-1----:R-:W-:-:S04]  /*0060*/  UIMAD UR4, UR7, UR6, URZ ;  /* 0x00000006070472a4 */ /* 0x002fc8000f8e02ff */
[----:B--2---:R-:W-:Y:S01]  /*0070*/  UIMAD UR4, UR4, UR10, URZ ;  /* 0x0000000a040472a4 */ /* 0x004fe2000f8e02ff */
[----:B0-----:R-:W-:-:S05]  /*0080*/  IMAD R0, R0, UR5, R3 ;  /* 0x0000000500007c24 */ /* 0x001fca000f8e0203 */
[----:B------:R-:W-:-:S13]  /*0090*/  ISETP.GE.U32.AND P0, PT, R0, UR4, PT ;  /* 0x0000000400007c0c */ /* 0x000fda000bf06070 */
[----:B------:R-:W-:Y:S05]  /*00a0*/  @P0 EXIT ;  /* 0x000000000000094d */ /* 0x000fea0003800000 */
[----:B------:R-:W0:Y:S01]  /*00b0*/  I2F.U32.RP R4, UR6 ;  /* 0x0000000600047d06 */ /* 0x000e220008209000 */
[----:B------:R-:W-:Y:S01]  /*00c0*/  ISETP.NE.U32.AND P2, PT, RZ, UR6, PT ;  /* 0x00000006ff007c0c */ /* 0x000fe2000bf45070 */
[----:B------:R-:W1:Y:S01]  /*00d0*/  LDCU UR4, c[0x0][0x3b8] ;  /* 0x00007700ff0477ac */ /* 0x000e620008000800 */
[----:B------:R-:W2:Y:S01]  /*00e0*/  LDC.64 R16, c[0x0][0x390] ;  /* 0x0000e400ff107b82 */ /* 0x000ea20000000a00 */
[----:B------:R-:W3:Y:S01]  /*00f0*/  LDCU UR5, c[0x0][0x3c8] ;  /* 0x00007900ff0577ac */ /* 0x000ee20008000800 */
[----:B------:R-:W4:Y:S06]  /*0100*/  LDCU.64 UR8, c[0x0][0x3b0] ;  /* 0x00007600ff0877ac */ /* 0x000f2c0008000a00 */
[----:B------:R-:W1:Y:S01]  /*0110*/  LDC.64 R18, c[0x0][0x3a0] ;  /* 0x0000e800ff127b82 */ /* 0x000e620000000a00 */
[----:B------:R-:W5:Y:S01]  /*0120*/  LDCU.64 UR12, c[0x0][0x3c0] ;  /* 0x00007800ff0c77ac */ /* 0x000f620008000a00 */
[----:B0-----:R-:W0:Y:S02]  /*0130*/  MUFU.RCP R4, R4 ;  /* 0x0000000400047308 */ /* 0x001e240000001000 */
[----:B0-----:R-:W-:-:S06]  /*0140*/  IADD3 R2, PT, PT, R4, 0xffffffe, RZ ;  /* 0x0ffffffe04027810 */ /* 0x001fcc0007ffe0ff */
[----:B------:R0:W3:Y:S02]  /*0150*/  F2I.FTZ.U32.TRUNC.NTZ R3, R2 ;  /* 0x0000000200037305 */ /* 0x0000e4000021f000 */
[----:B0-----:R-:W-:Y:S01]  /*0160*/  HFMA2 R2, -RZ, RZ, 0, 0 ;  /* 0x00000000ff027431 */ /* 0x001fe200000001ff */
[----:B---3--:R-:W-:-:S05]  /*0170*/  IADD3 R5, PT, PT, RZ, -R3, RZ ;  /* 0x80000003ff057210 */ /* 0x008fca0007ffe0ff */
[----:B------:R-:W-:-:S04]  /*0180*/  IMAD R5, R5, UR6, RZ ;  /* 0x0000000605057c24 */ /* 0x000fc8000f8e02ff */
[----:B------:R-:W-:-:S06]  /*0190*/  IMAD.HI.U32 R3, R3, R5, R2 ;  /* 0x0000000503037227 */ /* 0x000fcc00078e0002 */
[----:B------:R-:W-:-:S05]  /*01a0*/  IMAD.HI.U32 R3, R3, R0, RZ ;  /* 0x0000000003037227 */ /* 0x000fca00078e00ff */
[----:B------:R-:W-:-:S05]  /*01b0*/  IADD3 R5, PT, PT, -R3, RZ, RZ ;  /* 0x000000ff03057210 */ /* 0x000fca0007ffe1ff */
[----:B------:R-:W-:-:S05]  /*01c0*/  IMAD R5, R5, UR6, R0 ;  /* 0x0000000605057c24 */ /* 0x000fca000f8e0200 */
[----:B------:R-:W-:-:S13]  /*01d0*/  ISETP.GE.U32.AND P0, PT, R5, UR6, PT ;  /* 0x0000000605007c0c */ /* 0x000fda000bf06070 */
[----:B------:R-:W-:Y:S02]  /*01e0*/  @P0 IADD3 R5, PT, PT, R5, -UR6, RZ ;  /* 0x8000000605050c10 */ /* 0x000fe4000fffe0ff */
[----:B------:R-:W-:Y:S02]  /*01f0*/  @P0 IADD3 R3, PT, PT, R3, 0x1, RZ ;  /* 0x0000000103030810 */ /* 0x000fe40007ffe0ff */
[----:B------:R-:W-:-:S13]  /*0200*/  ISETP.GE.U32.AND P1, PT, R5, UR6, PT ;  /* 0x0000000605007c0c */ /* 0x000fda000bf26070 */
[----:B------:R-:W-:Y:S02]  /*0210*/  @P1 IADD3 R3, PT, PT, R3, 0x1, RZ ;  /* 0x0000000103031810 */ /* 0x000fe40007ffe0ff */
[----:B------:R-:W-:Y:S02]  /*0220*/  @!P2 LOP3.LUT R3, RZ, UR6, RZ, 0x33, !PT ;  /* 0x00000006ff03ac12 */ /* 0x000fe4000f8e33ff */
[----:B------:R-:W-:Y:S02]  /*0230*/  ISETP.NE.AND P1, PT, RZ, UR10, PT ;  /* 0x0000000aff007c0c */ /* 0x000fe4000bf25270 */
[C---:B------:R-:W-:Y:S01]  /*0240*/  IADD3 R5, PT, PT, -R3.reuse, RZ, RZ ;  /* 0x000000ff03057210 */ /* 0x040fe20007ffe1ff */
[----:B------:R-:W-:-:S04]  /*0250*/  IMAD R2, R3, UR5, RZ ;  /* 0x0000000503027c24 */ /* 0x000fc8000f8e02ff */
[----:B------:R-:W-:Y:S02]  /*0260*/  IMAD R5, R5, UR6, R0 ;  /* 0x0000000605057c24 */ /* 0x000fe4000f8e0200 */
[----:B-1----:R-:W-:Y:S01]  /*0270*/  IMAD R0, R3, UR4, RZ ;  /* 0x0000000403007c24 */ /* 0x002fe2000f8e02ff */
[----:B------:R-:W0:Y:S02]  /*0280*/  LDCU UR4, c[0x0][0x398] ;  /* 0x00007300ff0477ac */ /* 0x000e240008000800 */
[C---:B------:R-:W-:Y:S02]  /*0290*/  IADD3 R2, P0, PT, R5.reuse, R2, RZ ;  /* 0x0000000205027210 */ /* 0x040fe40007f1e0ff */
[----:B------:R-:W-:Y:S02]  /*02a0*/  IADD3 R0, P2, PT, R5, R0, RZ ;  /* 0x0000000005007210 */ /* 0x000fe40007f5e0ff */
[----:B------:R-:W-:Y:S02]  /*02b0*/  IADD3.X R7, PT, PT, RZ, RZ, RZ, P0, !PT ;  /* 0x000000ffff077210 */ /* 0x000fe400007fe4ff */
[----:B------:R-:W-:-:S02]  /*02c0*/  IADD3.X R9, PT, PT, RZ, RZ, RZ, P2, !PT ;  /* 0x000000ffff097210 */ /* 0x000fc400017fe4ff */
[----:B----4-:R-:W-:Y:S02]  /*02d0*/  LEA R10, P2, R0, UR8, 0x2 ;  /* 0x00000008000a7c11 */ /* 0x010fe4000f8410ff */
[----:B-----5:R-:W-:Y:S02]  /*02e0*/  LEA R12, P0, R2, UR12, 0x2 ;  /* 0x0000000c020c7c11 */ /* 0x020fe4000f8010ff */
[----:B------:R-:W-:Y:S02]  /*02f0*/  LEA.HI.X R11, R0, UR9, R9, 0x2, P2 ;  /* 0x00000009000b7c11 */ /* 0x000fe400090f1409 */
[----:B------:R-:W-:Y:S01]  /*0300*/  LEA.HI.X R13, R2, UR13, R7, 0x2, P0 ;  /* 0x0000000d020d7c11 */ /* 0x000fe200080f1407 */
[----:B0-----:R-:W-:Y:S01]  /*0310*/  IMAD R3, R3, UR4, RZ ;  /* 0x0000000403037c24 */ /* 0x001fe2000f8e02ff */
[----:B--2---:R-:W-:Y:S07]  /*0320*/  @!P1 EXIT ;  /* 0x000000000000994d */ /* 0x004fee0003800000 */
[----:B------:R-:W0:Y:S01]  /*0330*/  LDC R6, c[0x0][0x388] ;  /* 0x0000e200ff067b82 */ /* 0x000e220000000800 */
[----:B------:R-:W1:Y:S01]  /*0340*/  LDCU.64 UR8, c[0x0][0x358] ;  /* 0x00006b00ff0877ac */ /* 0x000e620008000a00 */
[----:B------:R-:W-:-:S04]  /*0350*/  IMAD.WIDE.U32 R16, R3, 0x4, R16 ;  /* 0x0000000403107825 */ /* 0x000fc800078e0010 */
[----:B------:R-:W-:Y:S01]  /*0360*/  IMAD.WIDE.U32 R18, R5, 0x4, R18 ;  /* 0x0000000405127825 */ /* 0x000fe200078e0012 */
[----:B0-----:R-:W-:-:S13]  /*0370*/  ISETP.NE.AND P0, PT, R6, RZ, PT ;  /* 0x000000ff0600720c */ /* 0x001fda0003f05270 */
[----:B-1----:R-:W-:Y:S05]  /*0380*/  @P0 BRA `(.L_x_0) ;  /* 0x00000008008c0947 */ /* 0x002fea0003800000 */
[----:B------:R-:W-:Y:S02]  /*0390*/  UISETP.GE.U32.AND UP0, UPT, UR10, 0x10, UPT ;  /* 0x000000100a00788c */ /* 0x000fe4000bf06070 */
[----:B------:R-:W-:-:S07]  /*03a0*/  ULOP3.LUT UR5, UR10, 0xf, URZ, 0xc0, !UPT ;  /* 0x0000000f0a057892 */ /* 0x000fce000f8ec0ff */
[----:B------:R-:W-:Y:S05]  /*03b0*/  BRA.U !UP0, `(.L_x_1) ;  /* 0x00000005084c7547 */ /* 0x000fea000b800000 */
[----:B------:R-:W-:Y:S01]  /*03c0*/  ULOP3.LUT UR4, UR10, 0xfffffff0, URZ, 0xc0, !UPT ;  /* 0xfffffff00a047892 */ /* 0x000fe2000f8ec0ff */
[----:B------:R-:W-:Y:S02]  /*03d0*/  MOV R14, R12 ;  /* 0x0000000c000e7202 */ /* 0x000fe40000000f00 */
[----:B------:R-:W-:Y:S01]  /*03e0*/  MOV R15, R13 ;  /* 0x0000000d000f7202 */ /* 0x000fe20000000f00 */
[----:B------:R-:W-:Y:S01]  /*03f0*/  UIADD3 UR4, UPT, UPT, -UR4, URZ, URZ ;  /* 0x000000ff04047290 */ /* 0x000fe2000fffe1ff */
[----:B------:R-:W-:Y:S02]  /*0400*/  MOV R0, R10 ;  /* 0x0000000a00007202 */ /* 0x000fe40000000f00 */
[----:B------:R-:W-:-:S09]  /*0410*/  MOV R9, R11 ;  /* 0x0000000b00097202 */ /* 0x000fd20000000f00 */
.L_x_2:
[----:B------:R-:W-:Y:S01]  /*0420*/  MOV R10, R0 ;  /* 0x00000000000a7202 */ /* 0x000fe20000000f00 */
[----:B------:R-:W0:Y:S01]  /*0430*/  LDC R2, c[0x0][0x3bc] ;  /* 0x0000ef00ff027b82 */ /* 0x000e220000000800 */
[----:B------:R-:W-:-:S05]  /*0440*/  MOV R11, R9 ;  /* 0x00000009000b7202 */ /* 0x000fca0000000f00 */
[----:B------:R-:W2:Y:S02]  /*0450*/  LDG.E R3, desc[UR8][R10.64] ;  /* 0x000000080a037981 */ /* 0x000ea4000c1e1900 */
[----:B-1----:R-:W1:Y:S01]  /*0460*/  LDC R0, c[0x0][0x3cc] ;  /* 0x0000f300ff007b82 */ /* 0x002e620000000800 */
[----:B0-----:R-:W-:Y:S01]  /*0470*/  IMAD.WIDE.U32 R4, R2, 0x4, R10 ;  /* 0x0000000402047825 */ /* 0x001fe200078e000a */
[----:B--2---:R0:W-:Y:S04]  /*0480*/  STG.E desc[UR8][R14.64], R3 ;  /* 0x000000030e007986 */ /* 0x0041e8000c101908 */
[----:B------:R-:W2:Y:S01]  /*0490*/  LDG.E R19, desc[UR8][R4.64] ;  /* 0x0000000804137981 */ /* 0x000ea2000c1e1900 */
[----:B-1----:R-:W-:-:S04]  /*04a0*/  IMAD.WIDE.U32 R6, R0, 0x4, R14 ;  /* 0x0000000400067825 */ /* 0x002fc800078e000e */
[----:B------:R-:W-:Y:S01]  /*04b0*/  IMAD.WIDE.U32 R8, R2, 0x4, R4 ;  /* 0x0000000402087825 */ /* 0x000fe200078e0004 */
[----:B--2---:R1:W-:Y:S04]  /*04c0*/  STG.E desc[UR8][R6.64], R19 ;  /* 0x0000001306007986 */ /* 0x0043e8000c101908 */
[----:B------:R-:W2:Y:S01]  /*04d0*/  LDG.E R21, desc[UR8][R8.64] ;  /* 0x0000000808157981 */ /* 0x000ea2000c1e1900 */
[----:B------:R-:W-:-:S04]  /*04e0*/  IMAD.WIDE.U32 R10, R0, 0x4, R6 ;  /* 0x00000004000a7825 */ /* 0x000fc800078e0006 */
[----:B------:R-:W-:Y:S01]  /*04f0*/  IMAD.WIDE.U32 R12, R2, 0x4, R8 ;  /* 0x00000004020c7825 */ /* 0x000fe200078e0008 */
[----:B--2---:R2:W-:Y:S04]  /*0500*/  STG.E desc[UR8][R10.64], R21 ;  /* 0x000000150a007986 */ /* 0x0045e8000c101908 */
[----:B------:R-:W3:Y:S01]  /*0510*/  LDG.E R23, desc[UR8][R12.64] ;  /* 0x000000080c177981 */ /* 0x000ee2000c1e1900 */
[----:B0-----:R-:W-:-:S04]  /*0520*/  IMAD.WIDE.U32 R14, R0, 0x4, R10 ;  /* 0x00000004000e7825 */ /* 0x001fc800078e000a */
[----:B------:R-:W-:Y:S01]  /*0530*/  IMAD.WIDE.U32 R4, R2, 0x4, R12 ;  /* 0x0000000402047825 */ /* 0x000fe200078e000c */
[----:B---3--:R0:W-:Y:S04]  /*0540*/  STG.E desc[UR8][R14.64], R23 ;  /* 0x000000170e007986 */ /* 0x0081e8000c101908 */
[----:B------:R-:W3:Y:S01]  /*0550*/  LDG.E R3, desc[UR8][R4.64] ;  /* 0x0000000804037981 */ /* 0x000ee2000c1e1900 */
[----:B------:R-:W-:-:S04]  /*0560*/  IMAD.WIDE.U32 R16, R0, 0x4, R14 ;  /* 0x0000000400107825 */ /* 0x000fc800078e000e */
[----:B-1----:R-:W-:Y:S01]  /*0570*/  IMAD.WIDE.U32 R6, R2, 0x4, R4 ;  /* 0x0000000402067825 */ /* 0x002fe200078e0004 */
[----:B---3--:R1:W-:Y:S04]  /*0580*/  STG.E desc[UR8][R16.64], R3 ;  /* 0x0000000310007986 */ /* 0x0083e8000c101908 */
[----:B------:R-:W3:Y:S01]  /*0590*/  LDG.E R19, desc[UR8][R6.64] ;  /* 0x0000000806137981 */ /* 0x000ee2000c1e1900 */
[----:B------:R-:W-:-:S04]  /*05a0*/  IMAD.WIDE.U32 R8, R0, 0x4, R16 ;  /* 0x0000000400087825 */ /* 0x000fc800078e0010 */
[----:B--2---:R-:W-:Y:S01]  /*05b0*/  IMAD.WIDE.U32 R10, R2, 0x4, R6 ;  /* 0x00000004020a7825 */ /* 0x004fe200078e0006 */
[----:B---3--:R2:W-:Y:S04]  /*05c0*/  STG.E desc[UR8][R8.64], R19 ;  /* 0x0000001308007986 */ /* 0x0085e8000c101908 */
[----:B------:R-:W3:Y:S01]  /*05d0*/  LDG.E R21, desc[UR8][R10.64] ;  /* 0x000000080a157981 */ /* 0x000ee2000c1e1900 */
[----:B------:R-:W-:-:S04]  /*05e0*/  IMAD.WIDE.U32 R12, R0, 0x4, R8 ;  /* 0x00000004000c7825 */ /* 0x000fc800078e0008 */
[----:B0-----:R-:W-:Y:S01]  /*05f0*/  IMAD.WIDE.U32 R14, R2, 0x4, R10 ;  /* 0x00000004020e7825 */ /* 0x001fe200078e000a */
        /* <DEDUP_REMOVED lines=33> */
[----:B------:R-:W2:Y:S01]  /*0810*/  LDG.E R23, desc[UR8][R16.64] ;  /* 0x0000000810177981 */ /* 0x000ea2000c1e1900 */
[----:B------:R-:W-:Y:S01]  /*0820*/  IMAD.WIDE.U32 R6, R0, 0x4, R4 ;  /* 0x0000000400067825 */ /* 0x000fe200078e0004 */
[----:B------:R-:W-:-:S03]  /*0830*/  UIADD3 UR4, UPT, UPT, UR4, 0x10, URZ ;  /* 0x0000001004047890 */ /* 0x000fc6000fffe0ff */
[----:B------:R-:W-:Y:S01]  /*0840*/  IMAD.WIDE.U32 R10, R2, 0x4, R16 ;  /* 0x00000004020a7825 */ /* 0x000fe200078e0010 */
[----:B------:R-:W-:-:S03]  /*0850*/  UISETP.NE.AND UP0, UPT, UR4, URZ, UPT ;  /* 0x000000ff0400728c */ /* 0x000fc6000bf05270 */
[----:B0-----:R-:W-:Y:S01]  /*0860*/  IMAD.WIDE.U32 R2, R0, 0x4, R6 ;  /* 0x0000000400027825 */ /* 0x001fe200078e0006 */
[----:B------:R-:W-:Y:S02]  /*0870*/  MOV R0, R10 ;  /* 0x0000000a00007202 */ /* 0x000fe40000000f00 */
[----:B------:R-:W-:Y:S02]  /*0880*/  MOV R9, R11 ;  /* 0x0000000b00097202 */ /* 0x000fe40000000f00 */
[----:B------:R-:W-:Y:S02]  /*0890*/  MOV R14, R2 ;  /* 0x00000002000e7202 */ /* 0x000fe40000000f00 */
[----:B------:R-:W-:Y:S01]  /*08a0*/  MOV R15, R3 ;  /* 0x00000003000f7202 */ /* 0x000fe20000000f00 */
[----:B--2---:R1:W-:Y:S01]  /*08b0*/  STG.E desc[UR8][R6.64], R23 ;  /* 0x0000001706007986 */ /* 0x0043e2000c101908 */
[----:B------:R-:W-:Y:S05]  /*08c0*/  BRA.U UP0, `(.L_x_2) ;  /* 0xfffffff900d47547 */ /* 0x000fea000b83ffff */
[----:B-1----:R-:W-:Y:S02]  /*08d0*/  MOV R12, R2 ;  /* 0x00000002000c7202 */ /* 0x002fe40000000f00 */
[----:B------:R-:W-:-:S07]  /*08e0*/  MOV R13, R3 ;  /* 0x00000003000d7202 */ /* 0x000fce0000000f00 */
.L_x_1:
[----:B------:R-:W-:-:S13]  /*08f0*/  ISETP.NE.AND P0, PT, RZ, UR5, PT ;  /* 0x00000005ff007c0c */ /* 0x000fda000bf05270 */
[----:B------:R-:W-:Y:S05]  /*0900*/  @!P0 EXIT ;  /* 0x000000000000894d */ /* 0x000fea0003800000 */
[----:B------:R-:W-:Y:S02]  /*0910*/  UISETP.GE.U32.AND UP0, UPT, UR5, 0x8, UPT ;  /* 0x000000080500788c */ /* 0x000fe4000bf06070 */
[----:B------:R-:W-:-:S06]  /*0920*/  ULOP3.LUT UR6, UR10, 0x7, URZ, 0xc0, !UPT ;  /* 0x000000070a067892 */ /* 0x000fcc000f8ec0ff */
[----:B------:R-:W-:Y:S01]  /*0930*/  ISETP.NE.AND P0, PT, RZ, UR6, PT ;  /* 0x00000006ff007c0c */ /* 0x000fe2000bf05270 */
[----:B------:R-:W-:-:S12]  /*0940*/  BRA.U !UP0, `(.L_x_3) ;  /* 0x0000000108887547 */ /* 0x000fd8000b800000 */
[----:B------:R-:W2:Y:S01]  /*0950*/  LDG.E R19, desc[UR8][R10.64] ;  /* 0x000000080a137981 */ /* 0x000ea2000c1e1900 */
[----:B------:R-:W0:Y:S08]  /*0960*/  LDC R5, c[0x0][0x3bc] ;  /* 0x0000ef00ff057b82 */ /* 0x000e300000000800 */
[----:B------:R-:W1:Y:S01]  /*0970*/  LDC R3, c[0x0][0x3cc] ;  /* 0x0000f300ff037b82 */ /* 0x000e620000000800 */
        /* <DEDUP_REMOVED lines=23> */
[----:B------:R-:W-:-:S04]  /*0af0*/  IMAD.WIDE.U32 R20, R3, 0x4, R14 ;  /* 0x0000000403147825 */ /* 0x000fc800078e000e */
[----:B------:R-:W-:Y:S01]  /*0b00*/  IMAD.WIDE.U32 R22, R5, 0x4, R16 ;  /* 0x0000000405167825 */ /* 0x000fe200078e0010 */
[----:B--2---:R1:W-:Y:S04]  /*0b10*/  STG.E desc[UR8][R20.64], R0 ;  /* 0x0000000014007986 */ /* 0x0043e8000c101908 */
[----:B0-----:R-:W2:Y:S01]  /*0b20*/  LDG.E R25, desc[UR8][R22.64] ;  /* 0x0000000816197981 */ /* 0x001ea2000c1e1900 */
[----:B------:R-:W-:-:S04]  /*0b30*/  IMAD.WIDE.U32 R6, R3, 0x4, R20 ;  /* 0x0000000403067825 */ /* 0x000fc800078e0014 */
[----:B------:R-:W-:-:S04]  /*0b40*/  IMAD.WIDE.U32 R10, R5, 0x4, R22 ;  /* 0x00000004050a7825 */ /* 0x000fc800078e0016 */
[----:B------:R-:W-:Y:S01]  /*0b50*/  IMAD.WIDE.U32 R12, R3, 0x4, R6 ;  /* 0x00000004030c7825 */ /* 0x000fe200078e0006 */
[----:B--2---:R1:W-:Y:S06]  /*0b60*/  STG.E desc[UR8][R6.64], R25 ;  /* 0x0000001906007986 */ /* 0x0043ec000c101908 */
.L_x_3:
[----:B------:R-:W-:Y:S05]  /*0b70*/  @!P0 EXIT ;  /* 0x000000000000894d */ /* 0x000fea0003800000 */
[----:B------:R-:W-:Y:S02]  /*0b80*/  UISETP.GE.U32.AND UP0, UPT, UR6, 0x4, UPT ;  /* 0x000000040600788c */ /* 0x000fe4000bf06070 */
[----:B------:R-:W-:-:S06]  /*0b90*/  ULOP3.LUT UR4, UR10, 0x3, URZ, 0xc0, !UPT ;  /* 0x000000030a047892 */ /* 0x000fcc000f8ec0ff */
[----:B------:R-:W-:Y:S01]  /*0ba0*/  ISETP.NE.AND P0, PT, RZ, UR4, PT ;  /* 0x00000004ff007c0c */ /* 0x000fe2000bf05270 */
[----:B------:R-:W-:-:S12]  /*0bb0*/  BRA.U !UP0, `(.L_x_4) ;  /* 0x0000000108487547 */ /* 0x000fd8000b800000 */
[----:B------:R-:W2:Y:S01]  /*0bc0*/  LDG.E R17, desc[UR8][R10.64] ;  /* 0x000000080a117981 */ /* 0x000ea2000c1e1900 */
[----:B-1----:R-:W0:Y:S08]  /*0bd0*/  LDC R25, c[0x0][0x3bc] ;  /* 0x0000ef00ff197b82 */ /* 0x002e300000000800 */
[----:B------:R-:W1:Y:S01]  /*0be0*/  LDC R27, c[0x0][0x3cc] ;  /* 0x0000f300ff1b7b82 */ /* 0x000e620000000800 */
[----:B0-----:R-:W-:Y:S01]  /*0bf0*/  IMAD.WIDE.U32 R2, R25, 0x4, R10 ;  /* 0x0000000419027825 */ /* 0x001fe200078e000a */
[----:B--2---:R0:W-:Y:S04]  /*0c00*/  STG.E desc[UR8][R12.64], R17 ;  /* 0x000000110c007986 */ /* 0x0041e8000c101908 */
[----:B------:R-:W2:Y:S01]  /*0c10*/  LDG.E R19, desc[UR8][R2.64] ;  /* 0x0000000802137981 */ /* 0x000ea2000c1e1900 */
[----:B-1----:R-:W-:-:S04]  /*0c20*/  IMAD.WIDE.U32 R4, R27, 0x4, R12 ;  /* 0x000000041b047825 */ /* 0x002fc800078e000c */
[----:B------:R-:W-:Y:S01]  /*0c30*/  IMAD.WIDE.U32 R6, R25, 0x4, R2 ;  /* 0x0000000419067825 */ /* 0x000fe200078e0002 */
[----:B--2---:R2:W-:Y:S04]  /*0c40*/  STG.E desc[UR8][R4.64], R19 ;  /* 0x0000001304007986 */ /* 0x0045e8000c101908 */
[----:B------:R-:W3:Y:S01]  /*0c50*/  LDG.E R21, desc[UR8][R6.64] ;  /* 0x0000000806157981 */ /* 0x000ee2000c1e1900 */
[----:B------:R-:W-:-:S04]  /*0c60*/  IMAD.WIDE.U32 R8, R27, 0x4, R4 ;  /* 0x000000041b087825 */ /* 0x000fc800078e0004 */
[----:B------:R-:W-:Y:S01]  /*0c70*/  IMAD.WIDE.U32 R14, R25, 0x4, R6 ;  /* 0x00000004190e7825 */ /* 0x000fe200078e0006 */
[----:B---3--:R2:W-:Y:S04]  /*0c80*/  STG.E desc[UR8][R8.64], R21 ;  /* 0x0000001508007986 */ /* 0x0085e8000c101908 */
[----:B------:R-:W3:Y:S01]  /*0c90*/  LDG.E R23, desc[UR8][R14.64] ;  /* 0x000000080e177981 */ /* 0x000ee2000c1e1900 */
[----:B0-----:R-:W-:-:S04]  /*0ca0*/  IMAD.WIDE.U32 R16, R27, 0x4, R8 ;  /* 0x000000041b107825 */ /* 0x001fc800078e0008 */
[----:B------:R-:W-:-:S04]  /*0cb0*/  IMAD.WIDE.U32 R10, R25, 0x4, R14 ;  /* 0x00000004190a7825 */ /* 0x000fc800078e000e */
[----:B------:R-:W-:Y:S01]  /*0cc0*/  IMAD.WIDE.U32 R12, R27, 0x4, R16 ;  /* 0x000000041b0c7825 */ /* 0x000fe200078e0010 */
[----:B---3--:R2:W-:Y:S06]  /*0cd0*/  STG.E desc[UR8][R16.64], R23 ;  /* 0x0000001710007986 */ /* 0x0085ec000c101908 */
.L_x_4:
[----:B------:R-:W-:Y:S05]  /*0ce0*/  @!P0 EXIT ;  /* 0x000000000000894d */ /* 0x000fea0003800000 */
[----:B--2---:R-:W0:Y:S01]  /*0cf0*/  LDC R9, c[0x0][0x3bc] ;  /* 0x0000ef00ff097b82 */ /* 0x004e220000000800 */
[----:B------:R-:W-:-:S07]  /*0d00*/  UIADD3 UR4, UPT, UPT, -UR4, URZ, URZ ;  /* 0x000000ff04047290 */ /* 0x000fce000fffe1ff */
[----:B-1----:R-:W1:Y:S05]  /*0d10*/  LDC R7, c[0x0][0x3cc] ;  /* 0x0000f300ff077b82 */ /* 0x002e6a0000000800 */
.L_x_5:
[----:B------:R0:W2:Y:S01]  /*0d20*/  LDG.E R5, desc[UR8][R10.64] ;  /* 0x000000080a057981 */ /* 0x0000a2000c1e1900 */
[----:B------:R-:W-:Y:S01]  /*0d30*/  UIADD3 UR4, UPT, UPT, UR4, 0x1, URZ ;  /* 0x0000000104047890 */ /* 0x000fe2000fffe0ff */
[----:B-1----:R-:W-:-:S05]  /*0d40*/  IMAD.WIDE.U32 R2, R7, 0x4, R12 ;  /* 0x0000000407027825 */ /* 0x002fca00078e000c */
[----:B------:R-:W-:Y:S01]  /*0d50*/  ISETP.NE.AND P0, PT, RZ, UR4, PT ;  /* 0x00000004ff007c0c */ /* 0x000fe2000bf05270 */
[----:B0-----:R-:W-:Y:S01]  /*0d60*/  IMAD.WIDE.U32 R10, R9, 0x4, R10 ;  /* 0x00000004090a7825 */ /* 0x001fe200078e000a */
[----:B--2---:R0:W-:Y:S11]  /*0d70*/  STG.E desc[UR8][R12.64], R5 ;  /* 0x000000050c007986 */ /* 0x0041f6000c101908 */
[----:B------:R-:W-:Y:S05]  /*0d80*/  @!P0 EXIT ;  /* 0x000000000000894d */ /* 0x000fea0003800000 */
[----:B0-----:R-:W-:Y:S02]  /*0d90*/  MOV R12, R2 ;  /* 0x00000002000c7202 */ /* 0x001fe40000000f00 */
[----:B------:R-:W-:Y:S01]  /*0da0*/  MOV R13, R3 ;  /* 0x00000003000d7202 */ /* 0x000fe20000000f00 */
[----:B------:R-:W-:Y:S06]  /*0db0*/  BRA `(.L_x_5) ;  /* 0xfffffffc00d87947 */ /* 0x000fec000383ffff */
.L_x_0:
[----:B------:R-:W0:Y:S01]  /*0dc0*/  LDCU.64 UR4, c[0x0][0x3a8] ;  /* 0x00007500ff0477ac */ /* 0x000e220008000a00 */
[C---:B------:R-:W-:Y:S02]  /*0dd0*/  LOP3.LUT R0, R6.reuse, 0xf, RZ, 0xc0, !PT ;  /* 0x0000000f06007812 */ /* 0x040fe400078ec0ff */
[C---:B------:R-:W-:Y:S01]  /*0de0*/  LOP3.LUT R4, R6.reuse, 0x3, RZ, 0xc0, !PT ;  /* 0x0000000306047812 */ /* 0x040fe200078ec0ff */
[----:B------:R-:W1:Y:S01]  /*0df0*/  LDCU UR6, c[0x0][0x39c] ;  /* 0x00007380ff0677ac */ /* 0x000e620008000800 */
[----:B0-----:R-:W-:Y:S01]  /*0e00*/  IADD3 R3, PT, PT, RZ, -UR4, RZ ;  /* 0x80000004ff037c10 */ /* 0x001fe2000fffe0ff */
[----:B------:R-:W-:Y:S01]  /*0e10*/  UMOV UR4, URZ ;  /* 0x000000ff00047c82 */ /* 0x000fe20008000000 */
[----:B-1----:R-:W-:-:S03]  /*0e20*/  IADD3 R5, PT, PT, -R6, UR6, RZ ;  /* 0x0000000606057c10 */ /* 0x002fc6000fffe1ff */
[C---:B------:R-:W-:Y:S01]  /*0e30*/  IMAD R2, R6.reuse, R3, UR5 ;  /* 0x0000000506027e24 */ /* 0x040fe2000f8e0203 */
[----:B------:R-:W-:-:S07]  /*0e40*/  LOP3.LUT R3, R6, 0x7, RZ, 0xc0, !PT ;  /* 0x0000000706037812 */ /* 0x000fce00078ec0ff */
.L_x_10:
[----:B------:R0:W5:Y:S01]  /*0e50*/  LDG.E R21, desc[UR8][R10.64] ;  /* 0x000000080a157981 */ /* 0x000162000c1e1900 */
[----:B------:R-:W1:Y:S02]  /*0e60*/  LDCU UR5, c[0x0][0x388] ;  /* 0x00007100ff0577ac */ /* 0x000e640008000800 */
[----:B-1----:R-:W-:-:S09]  /*0e70*/  UISETP.GE.U32.AND UP0, UPT, UR5, 0x10, UPT ;  /* 0x000000100500788c */ /* 0x002fd2000bf06070 */
[----:B0-----:R-:W-:Y:S05]  /*0e80*/  BRA.U !UP0, `(.L_x_6) ;  /* 0x0000000508347547 */ /* 0x001fea000b800000 */
[----:B------:R-:W-:Y:S01]  /*0e90*/  ULOP3.LUT UR5, UR5, 0xfffffff0, URZ, 0xc0, !UPT ;  /* 0xfffffff005057892 */ /* 0x000fe2000f8ec0ff */
[----:B------:R-:W-:Y:S02]  /*0ea0*/  MOV R14, R18 ;  /* 0x00000012000e7202 */ /* 0x000fe40000000f00 */
[----:B------:R-:W-:Y:S01]  /*0eb0*/  MOV R15, R19 ;  /* 0x00000013000f7202 */ /* 0x000fe20000000f00 */
[----:B------:R-:W-:-:S12]  /*0ec0*/  UIADD3 UR5, UPT, UPT, -UR5, URZ, URZ ;  /* 0x000000ff05057290 */ /* 0x000fd8000fffe1ff */
.L_x_7:
[----:B------:R-:W0:Y:S01]  /*0ed0*/  LDC R6, c[0x0][0x3a8] ;  /* 0x0000ea00ff067b82 */ /* 0x000e220000000800 */
[----:B------:R-:W2:Y:S04]  /*0ee0*/  LDG.E R22, desc[UR8][R16.64] ;  /* 0x0000000810167981 */ /* 0x000ea8000c1e1900 */
[----:B------:R-:W2:Y:S04]  /*0ef0*/  LDG.E R20, desc[UR8][R14.64] ;  /* 0x000000080e147981 */ /* 0x000ea8000c1e1900 */
[----:B------:R-:W3:Y:S04]  /*0f00*/  LDG.E R8, desc[UR8][R16.64+0x4] ;  /* 0x0000040810087981 */ /* 0x000ee8000c1e1900 */
[----:B------:R-:W4:Y:S04]  /*0f10*/  LDG.E R9, desc[UR8][R16.64+0x8] ;  /* 0x0000080810097981 */ /* 0x000f28000c1e1900 */
[----:B------:R-:W4:Y:S01]  /*0f20*/  LDG.E R18, desc[UR8][R16.64+0xc] ;  /* 0x00000c0810127981 */ /* 0x000f22000c1e1900 */
[----:B0-----:R-:W-:-:S05]  /*0f30*/  IMAD.WIDE.U32 R24, R6, 0x4, R14 ;  /* 0x0000000406187825 */ /* 0x001fca00078e000e */
[----:B------:R-:W3:Y:S01]  /*0f40*/  LDG.E R7, desc[UR8][R24.64] ;  /* 0x0000000818077981 */ /* 0x000ee2000c1e1900 */
[----:B------:R-:W-:-:S05]  /*0f50*/  IMAD.WIDE.U32 R26, R6, 0x4, R24 ;  /* 0x00000004061a7825 */ /* 0x000fca00078e0018 */
[----:B------:R0:W4:Y:S02]  /*0f60*/  LDG.E R24, desc[UR8][R26.64] ;  /* 0x000000081a187981 */ /* 0x000124000c1e1900 */
[----:B0-----:R-:W-:-:S05]  /*0f70*/  IMAD.WIDE.U32 R26, R6, 0x4, R26 ;  /* 0x00000004061a7825 */ /* 0x001fca00078e001a */
[----:B------:R-:W4:Y:S01]  /*0f80*/  LDG.E R19, desc[UR8][R26.64] ;  /* 0x000000081a137981 */ /* 0x000f22000c1e1900 */
[----:B------:R-:W-:-:S04]  /*0f90*/  IMAD.WIDE.U32 R28, R6, 0x4, R26 ;  /* 0x00000004061c7825 */ /* 0x000fc800078e001a */
[----:B--2--5:R-:W-:Y:S01]  /*0fa0*/  FFMA R25, R22, R20, R21 ;  /* 0x0000001416197223 */ /* 0x024fe20000000015 */
[----:B------:R-:W-:Y:S01]  /*0fb0*/  IMAD.WIDE.U32 R22, R6, 0x4, R28 ;  /* 0x0000000406167825 */ /* 0x000fe200078e001c */
[----:B------:R-:W2:Y:S04]  /*0fc0*/  LDG.E R20, desc[UR8][R28.64] ;  /* 0x000000081c147981 */ /* 0x000ea8000c1e1900 */
[----:B------:R-:W2:Y:S01]  /*0fd0*/  LDG.E R21, desc[UR8][R16.64+0x10] ;  /* 0x0000100810157981 */ /* 0x000ea2000c1e1900 */
[----:B---3--:R-:W-:-:S03]  /*0fe0*/  FFMA R25, R8, R7, R25 ;  /* 0x0000000708197223 */ /* 0x008fc60000000019 */
[----:B------:R-:W3:Y:S04]  /*0ff0*/  LDG.E R7, desc[UR8][R16.64+0x14] ;  /* 0x0000140810077981 */ /* 0x000ee8000c1e1900 */
[----:B------:R0:W3:Y:S01]  /*1000*/  LDG.E R8, desc[UR8][R22.64] ;  /* 0x0000000816087981 */ /* 0x0000e2000c1e1900 */
[----:B----4-:R-:W-:-:S03]  /*1010*/  FFMA R25, R9, R24, R25 ;  /* 0x0000001809197223 */ /* 0x010fc60000000019 */
[----:B------:R-:W4:Y:S01]  /*1020*/  LDG.E R24, desc[UR8][R16.64+0x18] ;  /* 0x0000180810187981 */ /* 0x000f22000c1e1900 */
[----:B0-----:R-:W-:-:S05]  /*1030*/  IMAD.WIDE.U32 R22, R6, 0x4, R22 ;  /* 0x0000000406167825 */ /* 0x001fca00078e0016 */
[----:B------:R-:W4:Y:S01]  /*1040*/  LDG.E R9, desc[UR8][R22.64] ;  /* 0x0000000816097981 */ /* 0x000f22000c1e1900 */
[----:B------:R-:W-:-:S04]  /*1050*/  IMAD.WIDE.U32 R26, R6, 0x4, R22 ;  /* 0x00000004061a7825 */ /* 0x000fc800078e0016 */
[----:B------:R-:W-:Y:S02]  /*1060*/  FFMA R25, R18, R19, R25 ;  /* 0x0000001312197223 */ /* 0x000fe40000000019 */
[----:B------:R-:W4:Y:S04]  /*1070*/  LDG.E R18, desc[UR8][R16.64+0x1c] ;  /* 0x00001c0810127981 */ /* 0x000f28000c1e1900 */
[----:B------:R-:W4:Y:S01]  /*1080*/  LDG.E R19, desc[UR8][R26.64] ;  /* 0x000000081a137981 */ /* 0x000f22000c1e1900 */
[----:B------:R-:W-:-:S04]  /*1090*/  IMAD.WIDE.U32 R28, R6, 0x4, R26 ;  /* 0x00000004061c7825 */ /* 0x000fc800078e001a */
[----:B--2---:R-:W-:Y:S02]  /*10a0*/  FFMA R21, R21, R20, R25 ;  /* 0x0000001415157223 */ /* 0x004fe40000000019 */
[----:B------:R0:W2:Y:S02]  /*10b0*/  LDG.E R20, desc[UR8][R28.64] ;  /* 0x000000081c147981 */ /* 0x0000a4000c1e1900 */
[----:B0-----:R-:W-:-:S04]  /*10c0*/  IMAD.WIDE.U32 R28, R6, 0x4, R28 ;  /* 0x00000004061c7825 */ /* 0x001fc800078e001c */
[----:B------:R-:W-:-:S05]  /*10d0*/  IMAD.WIDE.U32 R22, R6, 0x4, R28 ;  /* 0x0000000406167825 */ /* 0x000fca00078e001c */
[----:B------:R-:W2:Y:S01]  /*10e0*/  LDG.E R26, desc[UR8][R22.64] ;  /* 0x00000008161a7981 */ /* 0x000ea2000c1e1900 */
[----:B---3--:R-:W-:-:S03]  /*10f0*/  FFMA R25, R7, R8, R21 ;  /* 0x0000000807197223 */ /* 0x008fc60000000015 */
[----:B------:R-:W2:Y:S04]  /*1100*/  LDG.E R21, desc[UR8][R16.64+0x20] ;  /* 0x0000200810157981 */ /* 0x000ea8000c1e1900 */
[----:B------:R0:W3:Y:S04]  /*1110*/  LDG.E R7, desc[UR8][R28.64] ;  /* 0x000000081c077981 */ /* 0x0000e8000c1e1900 */
[----:B------:R-:W3:Y:S01]  /*1120*/  LDG.E R8, desc[UR8][R16.64+0x24] ;  /* 0x0000240810087981 */ /* 0x000ee2000c1e1900 */
[----:B----4-:R-:W-:-:S03]  /*1130*/  FFMA R27, R24, R9, R25 ;  /* 0x00000009181b7223 */ /* 0x010fc60000000019 */
[----:B------:R-:W4:Y:S01]  /*1140*/  LDG.E R9, desc[UR8][R16.64+0x28] ;  /* 0x0000280810097981 */ /* 0x000f22000c1e1900 */
[----:B------:R-:W-:-:S03]  /*1150*/  IMAD.WIDE.U32 R24, R6, 0x4, R22 ;  /* 0x0000000406187825 */ /* 0x000fc600078e0016 */
[----:B------:R-:W4:Y:S01]  /*1160*/  LDG.E R22, desc[UR8][R16.64+0x2c] ;  /* 0x00002c0810167981 */ /* 0x000f22000c1e1900 */
[----:B0-----:R-:W-:-:S03]  /*1170*/  FFMA R28, R18, R19, R27 ;  /* 0x00000013121c7223 */ /* 0x001fc6000000001b */
[----:B------:R-:W4:Y:S01]  /*1180*/  LDG.E R27, desc[UR8][R24.64] ;  /* 0x00000008181b7981 */ /* 0x000f22000c1e1900 */
[----:B------:R-:W-:-:S03]  /*1190*/  IMAD.WIDE.U32 R18, R6, 0x4, R24 ;  /* 0x0000000406127825 */ /* 0x000fc600078e0018 */
[----:B------:R-:W4:Y:S01]  /*11a0*/  LDG.E R25, desc[UR8][R16.64+0x38] ;  /* 0x0000380810197981 */ /* 0x000f22000c1e1900 */
[----:B--2---:R-:W-:Y:S01]  /*11b0*/  FFMA R29, R21, R20, R28 ;  /* 0x00000014151d7223 */ /* 0x004fe2000000001c */
[----:B------:R-:W-:Y:S02]  /*11c0*/  IMAD.WIDE.U32 R20, R6, 0x4, R18 ;  /* 0x0000000406147825 */ /* 0x000fe400078e0012 */
[----:B------:R4:W2:Y:S04]  /*11d0*/  LDG.E R18, desc[UR8][R18.64] ;  /* 0x0000000812127981 */ /* 0x0008a8000c1e1900 */
[----:B------:R0:W2:Y:S01]  /*11e0*/  LDG.E R23, desc[UR8][R20.64] ;  /* 0x0000000814177981 */ /* 0x0000a2000c1e1900 */
[----:B---3--:R-:W-:Y:S01]  /*11f0*/  FFMA R8, R8, R7, R29 ;  /* 0x0000000708087223 */ /* 0x008fe2000000001d */
[----:B------:R-:W-:-:S02]  /*1200*/  IMAD.WIDE.U32 R28, R6, 0x4, R20 ;  /* 0x00000004061c7825 */ /* 0x000fc400078e0014 */
[----:B------:R-:W2:Y:S02]  /*1210*/  LDG.E R7, desc[UR8][R16.64+0x30] ;  /* 0x0000300810077981 */ /* 0x000ea4000c1e1900 */
[----:B----4-:R-:W-:Y:S02]  /*1220*/  FFMA R19, R9, R26, R8 ;  /* 0x0000001a09137223 */ /* 0x010fe40000000008 */
[----:B------:R-:W3:Y:S04]  /*1230*/  LDG.E R24, desc[UR8][R28.64] ;  /* 0x000000081c187981 */ /* 0x000ee8000c1e1900 */
[----:B------:R-:W4:Y:S01]  /*1240*/  LDG.E R26, desc[UR8][R16.64+0x34] ;  /* 0x00003408101a7981 */ /* 0x000f22000c1e1900 */
[----:B------:R-:W-:-:S04]  /*1250*/  IMAD.WIDE.U32 R8, R6, 0x4, R28 ;  /* 0x0000000406087825 */ /* 0x000fc800078e001c */
[----:B0-----:R-:W-:Y:S02]  /*1260*/  FFMA R20, R22, R27, R19 ;  /* 0x0000001b16147223 */ /* 0x001fe40000000013 */
[----:B------:R0:W3:Y:S04]  /*1270*/  LDG.E R22, desc[UR8][R16.64+0x3c] ;  /* 0x00003c0810167981 */ /* 0x0000e8000c1e1900 */
[----:B------:R-:W3:Y:S01]  /*1280*/  LDG.E R27, desc[UR8][R8.64] ;  /* 0x00000008081b7981 */ /* 0x000ee2000c1e1900 */
[----:B------:R-:W-:-:S04]  /*1290*/  UIADD3 UR5, UPT, UPT, UR5, 0x10, URZ ;  /* 0x0000001005057890 */ /* 0x000fc8000fffe0ff */
[----:B------:R-:W-:Y:S01]  /*12a0*/  UISETP.NE.AND UP0, UPT, UR5, URZ, UPT ;  /* 0x000000ff0500728c */ /* 0x000fe2000bf05270 */
[----:B--2---:R-:W-:-:S04]  /*12b0*/  FFMA R7, R7, R18, R20 ;  /* 0x0000001207077223 */ /* 0x004fc80000000014 */
[----:B----4-:R-:W-:Y:S01]  /*12c0*/  FFMA R26, R26, R23, R7 ;  /* 0x000000171a1a7223 */ /* 0x010fe20000000007 */
[----:B------:R-:W-:-:S03]  /*12d0*/  IADD3 R7, P0, PT, R16, 0x40, RZ ;  /* 0x0000004010077810 */ /* 0x000fc60007f1e0ff */
[----:B---3--:R-:W-:Y:S01]  /*12e0*/  FFMA R25, R25, R24, R26 ;  /* 0x0000001819197223 */ /* 0x008fe2000000001a */
[----:B------:R-:W-:Y:S01]  /*12f0*/  IADD3.X R20, PT, PT, RZ, R17, RZ, P0, !PT ;  /* 0x00000011ff147210 */ /* 0x000fe200007fe4ff */
[C---:B------:R-:W-:Y:S01]  /*1300*/  IMAD.WIDE.U32 R18, R6.reuse, 0x40, R14 ;  /* 0x0000004006127825 */ /* 0x040fe200078e000e */
[----:B0-----:R-:W-:Y:S02]  /*1310*/  MOV R16, R7 ;  /* 0x0000000700107202 */ /* 0x001fe40000000f00 */
[----:B------:R-:W-:Y:S01]  /*1320*/  MOV R17, R20 ;  /* 0x0000001400117202 */ /* 0x000fe20000000f00 */
[----:B------:R-:W-:-:S04]  /*1330*/  IMAD.WIDE.U32 R14, R6, 0x4, R8 ;  /* 0x00000004060e7825 */ /* 0x000fc800078e0008 */
[----:B------:R-:W-:Y:S01]  /*1340*/  FFMA R21, R22, R27, R25 ;  /* 0x0000001b16157223 */ /* 0x000fe20000000019 */
[----:B------:R-:W-:Y:S06]  /*1350*/  BRA.U UP0, `(.L_x_7) ;  /* 0xfffffff900dc7547 */ /* 0x000fec000b83ffff */
.L_x_6:
[----:B------:R-:W-:-:S13]  /*1360*/  ISETP.NE.AND P0, PT, R0, RZ, PT ;  /* 0x000000ff0000720c */ /* 0x000fda0003f05270 */
[----:B------:R-:W-:Y:S05]  /*1370*/  @!P0 BRA `(.L_x_8) ;  /* 0x0000000400808947 */ /* 0x000fea0003800000 */
[----:B------:R-:W-:Y:S02]  /*1380*/  IADD3 R6, PT, PT, R0, -0x1, RZ ;  /* 0xffffffff00067810 */ /* 0x000fe40007ffe0ff */
[----:B------:R-:W-:Y:S02]  /*1390*/  ISETP.NE.AND P1, PT, R3, RZ, PT ;  /* 0x000000ff0300720c */ /* 0x000fe40003f25270 */
[----:B------:R-:W-:-:S13]  /*13a0*/  ISETP.GE.U32.AND P0, PT, R6, 0x7, PT ;  /* 0x000000070600780c */ /* 0x000fda0003f06070 */
[----:B------:R-:W-:Y:S05]  /*13b0*/  @!P0 BRA `(.L_x_9) ;  /* 0x0000000000948947 */ /* 0x000fea0003800000 */
[----:B------:R-:W0:Y:S01]  /*13c0*/  LDC R23, c[0x0][0x3a8] ;  /* 0x0000ea00ff177b82 */ /* 0x000e220000000800 */
[----:B------:R-:W2:Y:S04]  /*13d0*/  LDG.E R24, desc[UR8][R16.64] ;  /* 0x0000000810187981 */ /* 0x000ea8000c1e1900 */
[----:B------:R1:W2:Y:S04]  /*13e0*/  LDG.E R28, desc[UR8][R18.64] ;  /* 0x00000008121c7981 */ /* 0x0002a8000c1e1900 */
[----:B------:R-:W3:Y:S04]  /*13f0*/  LDG.E R22, desc[UR8][R16.64+0x4] ;  /* 0x0000040810167981 */ /* 0x000ee8000c1e1900 */
[----:B------:R-:W4:Y:S01]  /*1400*/  LDG.E R25, desc[UR8][R16.64+0x8] ;  /* 0x0000080810197981 */ /* 0x000f22000c1e1900 */
[----:B0-----:R-:W-:-:S05]  /*1410*/  IMAD.WIDE.U32 R26, R23, 0x4, R18 ;  /* 0x00000004171a7825 */ /* 0x001fca00078e0012 */
[----:B------:R0:W3:Y:S01]  /*1420*/  LDG.E R29, desc[UR8][R26.64] ;  /* 0x000000081a1d7981 */ /* 0x0000e2000c1e1900 */
[----:B------:R-:W-:-:S05]  /*1430*/  IMAD.WIDE.U32 R14, R23, 0x4, R26 ;  /* 0x00000004170e7825 */ /* 0x000fca00078e001a */
[----:B------:R0:W4:Y:S01]  /*1440*/  LDG.E R20, desc[UR8][R14.64] ;  /* 0x000000080e147981 */ /* 0x000122000c1e1900 */
[----:B------:R-:W-:-:S04]  /*1450*/  IMAD.WIDE.U32 R8, R23, 0x4, R14 ;  /* 0x0000000417087825 */ /* 0x000fc800078e000e */
[C---:B------:R-:W-:Y:S02]  /*1460*/  IMAD.WIDE.U32 R6, R23.reuse, 0x4, R8 ;  /* 0x0000000417067825 */ /* 0x040fe400078e0008 */
[----:B------:R-:W4:Y:S02]  /*1470*/  LDG.E R8, desc[UR8][R8.64] ;  /* 0x0000000808087981 */ /* 0x000f24000c1e1900 */
[C---:B-1----:R-:W-:Y:S02]  /*1480*/  IMAD.WIDE.U32 R18, R23.reuse, 0x4, R6 ;  /* 0x0000000417127825 */ /* 0x042fe400078e0006 */
[----:B------:R-:W4:Y:S02]  /*1490*/  LDG.E R7, desc[UR8][R6.64] ;  /* 0x0000000806077981 */ /* 0x000f24000c1e1900 */
[C---:B0-----:R-:W-:Y:S02]  /*14a0*/  IMAD.WIDE.U32 R26, R23.reuse, 0x4, R18 ;  /* 0x00000004171a7825 */ /* 0x041fe400078e0012 */
[----:B------:R-:W4:Y:S04]  /*14b0*/  LDG.E R9, desc[UR8][R16.64+0x1c] ;  /* 0x00001c0810097981 */ /* 0x000f28000c1e1900 */
[----:B------:R-:W4:Y:S01]  /*14c0*/  LDG.E R6, desc[UR8][R16.64+0x10] ;  /* 0x0000100810067981 */ /* 0x000f22000c1e1900 */
[----:B------:R-:W-:-:S04]  /*14d0*/  IMAD.WIDE.U32 R14, R23, 0x4, R26 ;  /* 0x00000004170e7825 */ /* 0x000fc800078e001a */
[----:B--2--5:R-:W-:Y:S02]  /*14e0*/  FFMA R21, R24, R28, R21 ;  /* 0x0000001c18157223 */ /* 0x024fe40000000015 */
[----:B------:R-:W2:Y:S04]  /*14f0*/  LDG.E R24, desc[UR8][R16.64+0xc] ;  /* 0x00000c0810187981 */ /* 0x000ea8000c1e1900 */
[----:B------:R3:W2:Y:S02]  /*1500*/  LDG.E R28, desc[UR8][R18.64] ;  /* 0x00000008121c7981 */ /* 0x0006a4000c1e1900 */
[----:B---3--:R-:W-:Y:S02]  /*1510*/  FFMA R18, R22, R29, R21 ;  /* 0x0000001d16127223 */ /* 0x008fe40000000015 */
[----:B------:R-:W3:Y:S04]  /*1520*/  LDG.E R29, desc[UR8][R16.64+0x14] ;  /* 0x00001408101d7981 */ /* 0x000ee8000c1e1900 */
[----:B------:R-:W3:Y:S01]  /*1530*/  LDG.E R21, desc[UR8][R26.64] ;  /* 0x000000081a157981 */ /* 0x000ee2000c1e1900 */
[----:B----4-:R-:W-:-:S03]  /*1540*/  FFMA R25, R25, R20, R18 ;  /* 0x0000001419197223 */ /* 0x010fc60000000012 */
[----:B------:R-:W4:Y:S04]  /*1550*/  LDG.E R22, desc[UR8][R16.64+0x18] ;  /* 0x0000180810167981 */ /* 0x000f28000c1e1900 */
[----:B------:R-:W4:Y:S01]  /*1560*/  LDG.E R20, desc[UR8][R14.64] ;  /* 0x000000080e147981 */ /* 0x000f22000c1e1900 */
[----:B------:R-:W-:-:S04]  /*1570*/  IMAD.WIDE.U32 R18, R23, 0x4, R14 ;  /* 0x0000000417127825 */ /* 0x000fc800078e000e */
[----:B--2---:R-:W-:-:S04]  /*1580*/  FFMA R25, R24, R8, R25 ;  /* 0x0000000818197223 */ /* 0x004fc80000000019 */
[----:B------:R-:W-:-:S04]  /*1590*/  FFMA R6, R6, R7, R25 ;  /* 0x0000000706067223 */ /* 0x000fc80000000019 */
[----:B---3--:R-:W-:Y:S01]  /*15a0*/  FFMA R29, R29, R28, R6 ;  /* 0x0000001c1d1d7223 */ /* 0x008fe20000000006 */
[----:B------:R-:W-:-:S04]  /*15b0*/  IADD3 R6, P0, PT, R16, 0x20, RZ ;  /* 0x0000002010067810 */ /* 0x000fc80007f1e0ff */
[----:B------:R-:W-:Y:S01]  /*15c0*/  IADD3.X R7, PT, PT, RZ, R17, RZ, P0, !PT ;  /* 0x00000011ff077210 */ /* 0x000fe200007fe4ff */
[----:B----4-:R-:W-:Y:S01]  /*15d0*/  FFMA R22, R22, R21, R29 ;  /* 0x0000001516167223 */ /* 0x010fe2000000001d */
[----:B------:R-:W-:Y:S02]  /*15e0*/  MOV R16, R6 ;  /* 0x0000000600107202 */ /* 0x000fe40000000f00 */
[----:B------:R-:W-:Y:S01]  /*15f0*/  MOV R17, R7 ;  /* 0x0000000700117202 */ /* 0x000fe20000000f00 */
[----:B------:R-:W-:-:S07]  /*1600*/  FFMA R21, R9, R20, R22 ;  /* 0x0000001409157223 */ /* 0x000fce0000000016 */
.L_x_9:
[----:B------:R-:W-:Y:S05]  /*1610*/  @!P1 BRA `(.L_x_8) ;  /* 0x0000000000d89947 */ /* 0x000fea0003800000 */
[----:B------:R-:W-:-:S04]  /*1620*/  IADD3 R6, PT, PT, R3, -0x1, RZ ;  /* 0xffffffff03067810 */ /* 0x000fc80007ffe0ff */
[----:B------:R-:W-:-:S13]  /*1630*/  ISETP.GE.U32.AND P0, PT, R6, 0x3, PT ;  /* 0x000000030600780c */ /* 0x000fda0003f06070 */
[----:B------:R-:W0:Y:S01]  /*1640*/  @P0 LDC R25, c[0x0][0x3a8] ;  /* 0x0000ea00ff190b82 */ /* 0x000e220000000800 */
[----:B------:R-:W2:Y:S04]  /*1650*/  @P0 LDG.E R8, desc[UR8][R16.64] ;  /* 0x0000000810080981 */ /* 0x000ea8000c1e1900 */
[----:B------:R1:W2:Y:S04]  /*1660*/  @P0 LDG.E R9, desc[UR8][R18.64] ;  /* 0x0000000812090981 */ /* 0x0002a8000c1e1900 */
[----:B------:R-:W3:Y:S04]  /*1670*/  @P0 LDG.E R29, desc[UR8][R16.64+0x4] ;  /* 0x00000408101d0981 */ /* 0x000ee8000c1e1900 */
[----:B------:R-:W4:Y:S04]  /*1680*/  @P0 LDG.E R26, desc[UR8][R16.64+0x8] ;  /* 0x00000808101a0981 */ /* 0x000f28000c1e1900 */
[----:B------:R2:W4:Y:S01]  /*1690*/  @P0 LDG.E R24, desc[UR8][R16.64+0xc] ;  /* 0x00000c0810180981 */ /* 0x000522000c1e1900 */
[----:B0-----:R-:W-:-:S04]  /*16a0*/  @P0 IMAD.WIDE.U32 R22, R25, 0x4, R18 ;  /* 0x0000000419160825 */ /* 0x001fc800078e0012 */
[C---:B------:R-:W-:Y:S02]  /*16b0*/  @P0 IMAD.WIDE.U32 R14, R25.reuse, 0x4, R22 ;  /* 0x00000004190e0825 */ /* 0x040fe400078e0016 */
[----:B------:R-:W3:Y:S02]  /*16c0*/  @P0 LDG.E R22, desc[UR8][R22.64] ;  /* 0x0000000816160981 */ /* 0x000ee4000c1e1900 */
[C---:B------:R-:W-:Y:S02]  /*16d0*/  @P0 IMAD.WIDE.U32 R6, R25.reuse, 0x4, R14 ;  /* 0x0000000419060825 */ /* 0x040fe400078e000e */
[----:B------:R-:W4:Y:S04]  /*16e0*/  @P0 LDG.E R20, desc[UR8][R14.64] ;  /* 0x000000080e140981 */ /* 0x000f28000c1e1900 */
[----:B------:R-:W4:Y:S01]  /*16f0*/  @P0 LDG.E R27, desc[UR8][R6.64] ;  /* 0x00000008061b0981 */ /* 0x000f22000c1e1900 */
[----:B------:R-:W-:Y:S01]  /*1700*/  ISETP.NE.AND P1, PT, R4, RZ, PT ;  /* 0x000000ff0400720c */ /* 0x000fe20003f25270 */
[----:B-1----:R-:W-:-:S04]  /*1710*/  @P0 IMAD.WIDE.U32 R18, R25, 0x4, R6 ;  /* 0x0000000419120825 */ /* 0x002fc800078e0006 */
[----:B--2--5:R-:W-:Y:S01]  /*1720*/  @P0 FFMA R8, R8, R9, R21 ;  /* 0x0000000908080223 */ /* 0x024fe20000000015 */
[----:B------:R-:W-:Y:S02]  /*1730*/  MOV R9, R16 ;  /* 0x0000001000097202 */ /* 0x000fe40000000f00 */
[----:B------:R-:W-:-:S04]  /*1740*/  @P0 IADD3 R9, P2, PT, R16, 0x10, RZ ;  /* 0x0000001010090810 */ /* 0x000fc80007f5e0ff */
[----:B------:R-:W-:Y:S01]  /*1750*/  @P0 MOV R16, R9 ;  /* 0x0000000900100202 */ /* 0x000fe20000000f00 */
[----:B---3--:R-:W-:Y:S01]  /*1760*/  @P0 FFMA R29, R29, R22, R8 ;  /* 0x000000161d1d0223 */ /* 0x008fe20000000008 */
[-C--:B------:R-:W-:Y:S02]  /*1770*/  MOV R8, R17.reuse ;  /* 0x0000001100087202 */ /* 0x080fe40000000f00 */
[----:B------:R-:W-:Y:S01]  /*1780*/  @P0 IADD3.X R8, PT, PT, RZ, R17, RZ, P2, !PT ;  /* 0x00000011ff080210 */ /* 0x000fe200017fe4ff */
[----:B----4-:R-:W-:-:S03]  /*1790*/  @P0 FFMA R29, R26, R20, R29 ;  /* 0x000000141a1d0223 */ /* 0x010fc6000000001d */
[----:B------:R-:W-:Y:S01]  /*17a0*/  @P0 MOV R17, R8 ;  /* 0x0000000800110202 */ /* 0x000fe20000000f00 */
[----:B------:R-:W-:Y:S01]  /*17b0*/  @P0 FFMA R21, R24, R27, R29 ;  /* 0x0000001b18150223 */ /* 0x000fe2000000001d */
[----:B------:R-:W-:Y:S06]  /*17c0*/  @!P1 BRA `(.L_x_8) ;  /* 0x00000000006c9947 */ /* 0x000fec0003800000 */
[----:B------:R-:W-:Y:S01]  /*17d0*/  MOV R6, R9 ;  /* 0x0000000900067202 */ /* 0x000fe20000000f00 */
[----:B------:R0:W2:Y:S01]  /*17e0*/  LDG.E R20, desc[UR8][R18.64] ;  /* 0x0000000812147981 */ /* 0x0000a2000c1e1900 */
[----:B------:R-:W-:Y:S01]  /*17f0*/  MOV R7, R8 ;  /* 0x0000000800077202 */ /* 0x000fe20000000f00 */
[----:B------:R-:W0:Y:S04]  /*1800*/  LDC R15, c[0x0][0x3a8] ;  /* 0x0000ea00ff0f7b82 */ /* 0x000e280000000800 */
[----:B------:R-:W2:Y:S01]  /*1810*/  LDG.E R14, desc[UR8][R6.64] ;  /* 0x00000008060e7981 */ /* 0x000ea2000c1e1900 */
[----:B------:R-:W-:Y:S02]  /*1820*/  ISETP.NE.AND P0, PT, R4, 0x1, PT ;  /* 0x000000010400780c */ /* 0x000fe40003f05270 */
[----:B------:R-:W-:-:S04]  /*1830*/  IADD3 R16, P1, PT, R9, 0x4, RZ ;  /* 0x0000000409107810 */ /* 0x000fc80007f3e0ff */
[----:B------:R-:W-:Y:S01]  /*1840*/  IADD3.X R17, PT, PT, RZ, R8, RZ, P1, !PT ;  /* 0x00000008ff117210 */ /* 0x000fe20000ffe4ff */
[----:B0-----:R-:W-:-:S04]  /*1850*/  IMAD.WIDE.U32 R18, R15, 0x4, R18 ;  /* 0x000000040f127825 */ /* 0x001fc800078e0012 */
[----:B--2---:R-:W-:Y:S02]  /*1860*/  FFMA R21, R20, R14, R21 ;  /* 0x0000000e14157223 */ /* 0x004fe40000000015 */
[----:B------:R-:W-:Y:S05]  /*1870*/  @!P0 BRA `(.L_x_8) ;  /* 0x0000000000408947 */ /* 0x000fea0003800000 */
[----:B------:R-:W-:Y:S01]  /*1880*/  ISETP.NE.AND P0, PT, R4, 0x2, PT ;  /* 0x000000020400780c */ /* 0x000fe20003f05270 */
[----:B------:R-:W2:Y:S04]  /*1890*/  LDG.E R14, desc[UR8][R6.64+0x4] ;  /* 0x00000408060e7981 */ /* 0x000ea8000c1e1900 */
[----:B------:R0:W2:Y:S08]  /*18a0*/  LDG.E R20, desc[UR8][R18.64] ;  /* 0x0000000812147981 */ /* 0x0000b0000c1e1900 */
[----:B------:R-:W3:Y:S01]  /*18b0*/  @P0 LDG.E R16, desc[UR8][R6.64+0x8] ;  /* 0x0000080806100981 */ /* 0x000ee2000c1e1900 */
[----:B0-----:R-:W-:-:S05]  /*18c0*/  IMAD.WIDE.U32 R18, R15, 0x4, R18 ;  /* 0x000000040f127825 */ /* 0x001fca00078e0012 */
[----:B------:R0:W3:Y:S02]  /*18d0*/  @P0 LDG.E R22, desc[UR8][R18.64] ;  /* 0x0000000812160981 */ /* 0x0000e4000c1e1900 */
[----:B0-----:R-:W-:-:S04]  /*18e0*/  @P0 IMAD.WIDE.U32 R18, R15, 0x4, R18 ;  /* 0x000000040f120825 */ /* 0x001fc800078e0012 */
[----:B--2---:R-:W-:Y:S01]  /*18f0*/  FFMA R21, R20, R14, R21 ;  /* 0x0000000e14157223 */ /* 0x004fe20000000015 */
[C---:B------:R-:W-:Y:S02]  /*1900*/  IADD3 R14, P1, PT, R9.reuse, 0x8, RZ ;  /* 0x00000008090e7810 */ /* 0x040fe40007f3e0ff */
[----:B------:R-:W-:Y:S02]  /*1910*/  @P0 IADD3 R9, P2, PT, R9, 0xc, RZ ;  /* 0x0000000c09090810 */ /* 0x000fe40007f5e0ff */
[-C--:B------:R-:W-:Y:S02]  /*1920*/  IADD3.X R17, PT, PT, RZ, R8.reuse, RZ, P1, !PT ;  /* 0x00000008ff117210 */ /* 0x080fe40000ffe4ff */
[----:B------:R-:W-:-:S04]  /*1930*/  @P0 IADD3.X R8, PT, PT, RZ, R8, RZ, P2, !PT ;  /* 0x00000008ff080210 */ /* 0x000fc800017fe4ff */
[----:B------:R-:W-:Y:S01]  /*1940*/  @P0 MOV R17, R8 ;  /* 0x0000000800110202 */ /* 0x000fe20000000f00 */
[----:B---3--:R-:W-:Y:S01]  /*1950*/  @P0 FFMA R21, R22, R16, R21 ;  /* 0x0000001016150223 */ /* 0x008fe20000000015 */
[----:B------:R-:W-:Y:S02]  /*1960*/  MOV R16, R14 ;  /* 0x0000000e00107202 */ /* 0x000fe40000000f00 */
[----:B------:R-:W-:-:S07]  /*1970*/  @P0 MOV R16, R9 ;  /* 0x0000000900100202 */ /* 0x000fce0000000f00 */
.L_x_8:
[----:B------:R-:W0:Y:S01]  /*1980*/  LDCU UR5, c[0x0][0x3d0] ;  /* 0x00007a00ff0577ac */ /* 0x000e220008000800 */
[----:B------:R-:W1:Y:S01]  /*1990*/  LDC R7, c[0x0][0x3bc] ;  /* 0x0000ef00ff077b82 */ /* 0x000e620000000800 */
[----:B-----5:R2:W-:Y:S01]  /*19a0*/  STG.E desc[UR8][R12.64], R21 ;  /* 0x000000150c007986 */ /* 0x0205e2000c101908 */
[----:B------:R-:W-:Y:S01]  /*19b0*/  IMAD.WIDE.U32 R16, R5, 0x4, R16 ;  /* 0x0000000405107825 */ /* 0x000fe200078e0010 */
[----:B------:R-:W-:-:S03]  /*19c0*/  UIADD3 UR4, UPT, UPT, UR4, 0x1, URZ ;  /* 0x0000000104047890 */ /* 0x000fc6000fffe0ff */
[----:B------:R-:W-:Y:S02]  /*19d0*/  IMAD.WIDE.U32 R18, R2, 0x4, R18 ;  /* 0x0000000402127825 */ /* 0x000fe400078e0012 */
[----:B------:R-:W2:Y:S01]  /*19e0*/  LDC R9, c[0x0][0x3cc] ;  /* 0x0000f300ff097b82 */ /* 0x000ea20000000800 */
[----:B0-----:R-:W-:Y:S01]  /*19f0*/  UISETP.NE.AND UP0, UPT, UR4, UR5, UPT ;  /* 0x000000050400728c */ /* 0x001fe2000bf05270 */
[----:B-1----:R-:W-:-:S04]  /*1a00*/  IMAD.WIDE.U32 R10, R7, 0x4, R10 ;  /* 0x00000004070a7825 */ /* 0x002fc800078e000a */
[----:B--2---:R-:W-:-:S04]  /*1a10*/  IMAD.WIDE.U32 R12, R9, 0x4, R12 ;  /* 0x00000004090c7825 */ /* 0x004fc800078e000c */
[----:B------:R-:W-:Y:S05]  /*1a20*/  BRA.U UP0, `(.L_x_10) ;  /* 0xfffffff500087547 */ /* 0x000fea000b83ffff */
[----:B------:R-:W-:Y:S05]  /*1a30*/  EXIT ;  /* 0x000000000000794d */ /* 0x000fea0003800000 */
.L_x_11:
[----:B------:R-:W-:-:S00]  /*1a40*/  BRA `(.L_x_11) ;  /* 0xfffffffc00fc7947 */ /* 0x000fc0000383ffff */
[----:B------:R-:W-:-:S00]  /*1a50*/  NOP ;  /* 0x0000000000007918 */ /* 0x000fc00000000000 */
        /* <DEDUP_REMOVED lines=10> */
.L_x_24:


//--------------------- .text._Z8DevGemm0jjjPfjjS_jjS_jjS_jjj --------------------------
	.section	.text._Z8DevGemm0jjjPfjjS_jjS_jjS_jjj,"ax",@progbits
	.align	128
        .global         _Z8DevGemm0jjjPfjjS_jjS_jjS_jjj
        .type           _Z8DevGemm0jjjPfjjS_jjS_jjS_jjj,@function
        .size           _Z8DevGemm0jjjPfjjS_jjS_jjS_jjj,(.L_x_25 - _Z8DevGemm0jjjPfjjS_jjS_jjS_jjj)
        .other          _Z8DevGemm0jjjPfjjS_jjS_jjS_jjj,@"STO_CUDA_ENTRY STV_DEFAULT"
_Z8DevGemm0jjjPfjjS_jjS_jjS_jjj:
.text._Z8DevGemm0jjjPfjjS_jjS_jjS_jjj:
[----:B------:R-:W-:Y:S01]  /*0000*/  LDC R1, c[0x0][0x37c] ;  /* 0x0000df00ff017b82 */ /* 0x000fe20000000800 */
[----:B------:R-:W0:Y:S07]  /*0010*/  S2R R3, SR_TID.X ;  /* 0x0000000000037919 */ /* 0x000e2e0000002100 */
[----:B------:R-:W0:Y:S01]  /*0020*/  S2UR UR5, SR_CTAID.X ;  /* 0x00000000000579c3 */ /* 0x000e220000002500 */
[----:B------:R-:W1:Y:S07]  /*0030*/  LDCU.64 UR6, c[0x0][0x380] ;  /* 0x00007000ff0677ac */ /* 0x000e6e0008000a00 */
[----:B------:R-:W0:Y:S08]  /*0040*/  LDC R0, c[0x0][0x360] ;  /* 0x0000d800ff007b82 */ /* 0x000e300000000800 */
[----:B------:R-:W2:Y:S01]  /*0050*/  LDC R5, c[0x0][0x3d0] ;  /* 0x0000f400ff057b82 */ /* 0x000ea20000000800 */
[----:B-1----:R-:W-:Y:S01]  /*0060*/  UIMAD UR4, UR7, UR6, URZ ;  /* 0x00000006070472a4 */ /* 0x002fe2000f8e02ff */
[----:B0-----:R-:W-:-:S05]  /*0070*/  IMAD R0, R0, UR5, R3 ;  /* 0x0000000500007c24 */ /* 0x001fca000f8e0203 */
[----:B--2---:R-:W-:-:S05]  /*0080*/  IMAD R3, R5, UR4, RZ ;  /* 0x0000000405037c24 */ /* 0x004fca000f8e02ff */
[----:B------:R-:W-:-:S13]  /*0090*/  ISETP.GE.U32.AND P0, PT, R0, R3, PT ;  /* 0x000000030000720c */ /* 0x000fda0003f06070 */
[----:B------:R-:W-:Y:S05]  /*00a0*/  @P0 EXIT ;  /* 0x000000000000094d */ /* 0x000fea0003800000 */
[----:B------:R-:W0:Y:S01]  /*00b0*/  I2F.U32.RP R4, UR6 ;  /* 0x0000000600047d06 */ /* 0x000e220008209000 */
[----:B------:R-:W-:-:S07]  /*00c0*/  ISETP.NE.U32.AND P2, PT, RZ, UR6, PT ;  /* 0x00000006ff007c0c */ /* 0x000fce000bf45070 */
[----:B0-----:R-:W0:Y:S02]  /*00d0*/  MUFU.RCP R4, R4 ;  /* 0x0000000400047308 */ /* 0x001e240000001000 */
[----:B0-----:R-:W-:-:S06]  /*00e0*/  IADD3 R2, PT, PT, R4, 0xffffffe, RZ ;  /* 0x0ffffffe04027810 */ /* 0x001fcc0007ffe0ff */
[----:B------:R0:W1:Y:S02]  /*00f0*/  F2I.FTZ.U32.TRUNC.NTZ R3, R2 ;  /* 0x0000000200037305 */ /* 0x000064000021f000 */
[----:B0-----:R-:W-:Y:S01]  /*0100*/  HFMA2 R2, -RZ, RZ, 0, 0 ;  /* 0x00000000ff027431 */ /* 0x001fe200000001ff */
[----:B-1----:R-:W-:-:S05]  /*0110*/  IADD3 R7, PT, PT, RZ, -R3, RZ ;  /* 0x80000003ff077210 */ /* 0x002fca0007ffe0ff */
        /* <DEDUP_REMOVED lines=8> */
[----:B------:R-:W-:Y:S02]  /*01a0*/  ISETP.GE.U32.AND P1, PT, R3, UR6, PT ;  /* 0x0000000603007c0c */ /* 0x000fe4000bf26070 */
[----:B------:R-:W-:-:S11]  /*01b0*/  ISETP.NE.AND P0, PT, R5, RZ, PT ;  /* 0x000000ff0500720c */ /* 0x000fd60003f05270 */
[----:B------:R-:W-:Y:S02]  /*01c0*/  @P1 IADD3 R7, PT, PT, R7, 0x1, RZ ;  /* 0x0000000107071810 */ /* 0x000fe40007ffe0ff */
[----:B------:R-:W-:-:S04]  /*01d0*/  @!P2 LOP3.LUT R7, RZ, UR6, RZ, 0x33, !PT ;  /* 0x00000006ff07ac12 */ /* 0x000fc8000f8e33ff */
[----:B------:R-:W-:-:S05]  /*01e0*/  IADD3 R3, PT, PT, -R7, RZ, RZ ;  /* 0x000000ff07037210 */ /* 0x000fca0007ffe1ff */
[----:B------:R-:W-:Y:S01]  /*01f0*/  IMAD R0, R3, UR6, R0 ;  /* 0x0000000603007c24 */ /* 0x000fe2000f8e0200 */
[----:B------:R-:W-:Y:S06]  /*0200*/  @!P0 EXIT ;  /* 0x000000000000894d */ /* 0x000fec0003800000 */
[----:B------:R-:W0:Y:S01]  /*0210*/  LDCU UR6, c[0x0][0x388] ;  /* 0x00007100ff0677ac */ /* 0x000e220008000800 */
[----:B------:R-:W1:Y:S01]  /*0220*/  LDCU UR4, c[0x0][0x3b8] ;  /* 0x00007700ff0477ac */ /* 0x000e620008000800 */
[----:B------:R-:W2:Y:S01]  /*0230*/  LDCU UR5, c[0x0][0x398] ;  /* 0x00007300ff0577ac */ /* 0x000ea20008000800 */
[----:B------:R-:W3:Y:S01]  /*0240*/  LDCU UR7, c[0x0][0x3c8] ;  /* 0x00007900ff0777ac */ /* 0x000ee20008000800 */
[----:B------:R-:W4:Y:S01]  /*0250*/  LDCU.64 UR8, c[0x0][0x358] ;  /* 0x00006b00ff0877ac */ /* 0x000f220008000a00 */
[----:B0-----:R-:W-:Y:S01]  /*0260*/  UISETP.NE.AND UP0, UPT, UR6, URZ, UPT ;  /* 0x000000ff0600728c */ /* 0x001fe2000bf05270 */
[C-C-:B-1----:R-:W-:Y:S02]  /*0270*/  IMAD R2, R7.reuse, UR4, R0.reuse ;  /* 0x0000000407027c24 */ /* 0x142fe4000f8e0200 */
[C---:B--2---:R-:W-:Y:S02]  /*0280*/  IMAD R3, R7.reuse, UR5, RZ ;  /* 0x0000000507037c24 */ /* 0x044fe4000f8e02ff */
[----:B---3--:R-:W-:-:S04]  /*0290*/  IMAD R4, R7, UR7, R0 ;  /* 0x0000000707047c24 */ /* 0x008fc8000f8e0200 */
[----:B----4-:R-:W-:Y:S05]  /*02a0*/  BRA.U UP0, `(.L_x_12) ;  /* 0x0000000900107547 */ /* 0x010fea000b800000 */
[C---:B------:R-:W-:Y:S02]  /*02b0*/  ISETP.GE.U32.AND P0, PT, R5.reuse, 0x8, PT ;  /* 0x000000080500780c */ /* 0x040fe40003f06070 */
[----:B------:R-:W-:Y:S02]  /*02c0*/  LOP3.LUT R10, R5, 0x7, RZ, 0xc0, !PT ;  /* 0x00000007050a7812 */ /* 0x000fe400078ec0ff */
[----:B------:R-:W-:Y:S02]  /*02d0*/  MOV R3, RZ ;  /* 0x000000ff00037202 */ /* 0x000fe40000000f00 */
[----:B------:R-:W-:-:S07]  /*02e0*/  ISETP.NE.AND P1, PT, R10, RZ, PT ;  /* 0x000000ff0a00720c */ /* 0x000fce0003f25270 */
[----:B------:R-:W-:Y:S06]  /*02f0*/  @!P0 BRA `(.L_x_13) ;  /* 0x0000000000ec8947 */ /* 0x000fec0003800000 */
[----:B------:R-:W0:Y:S01]  /*0300*/  LDC R11, c[0x0][0x3bc] ;  /* 0x0000ef00ff0b7b82 */ /* 0x000e220000000800 */
[----:B------:R-:W-:Y:S01]  /*0310*/  LOP3.LUT R3, R5, 0xfffffff8, RZ, 0xc0, !PT ;  /* 0xfffffff805037812 */ /* 0x000fe200078ec0ff */
[----:B------:R-:W-:-:S03]  /*0320*/  UMOV UR4, URZ ;  /* 0x000000ff00047c82 */ /* 0x000fc60008000000 */
[----:B------:R-:W-:-:S03]  /*0330*/  IADD3 R0, PT, PT, -R3, RZ, RZ ;  /* 0x000000ff03007210 */ /* 0x000fc60007ffe1ff */
[----:B------:R-:W1:Y:S08]  /*0340*/  LDC R13, c[0x0][0x3cc] ;  /* 0x0000f300ff0d7b82 */ /* 0x000e700000000800 */
[----:B------:R-:W2:Y:S08]  /*0350*/  LDC.64 R6, c[0x0][0x3b0] ;  /* 0x0000ec00ff067b82 */ /* 0x000eb00000000a00 */
[----:B------:R-:W3:Y:S02]  /*0360*/  LDC.64 R8, c[0x0][0x3c0] ;  /* 0x0000f000ff087b82 */ /* 0x000ee40000000a00 */
.L_x_14:
[----:B0-----:R-:W-:-:S04]  /*0370*/  IMAD R12, R11, UR4, R2 ;  /* 0x000000040b0c7c24 */ /* 0x001fc8000f8e0202 */
[----:B--2-4-:R-:W-:-:S05]  /*0380*/  IMAD.WIDE.U32 R22, R12, 0x4, R6 ;  /* 0x000000040c167825 */ /* 0x014fca00078e0006 */
[----:B------:R-:W2:Y:S01]  /*0390*/  LDG.E R25, desc[UR8][R22.64] ;  /* 0x0000000816197981 */ /* 0x000ea2000c1e1900 */
[----:B-1----:R-:W-:Y:S01]  /*03a0*/  IMAD R18, R13, UR4, R4 ;  /* 0x000000040d127c24 */ /* 0x002fe2000f8e0204 */
[----:B------:R-:W-:-:S03]  /*03b0*/  IADD3 R12, PT, PT, R12, R11, RZ ;  /* 0x0000000b0c0c7210 */ /* 0x000fc60007ffe0ff */
[----:B---3--:R-:W-:-:S04]  /*03c0*/  IMAD.WIDE.U32 R14, R18, 0x4, R8 ;  /* 0x00000004120e7825 */ /* 0x008fc800078e0008 */
[----:B------:R-:W-:Y:S01]  /*03d0*/  IMAD.WIDE.U32 R16, R12, 0x4, R6 ;  /* 0x000000040c107825 */ /* 0x000fe200078e0006 */
[----:B--2---:R0:W-:Y:S04]  /*03e0*/  STG.E desc[UR8][R14.64], R25 ;  /* 0x000000190e007986 */ /* 0x0041e8000c101908 */
[----:B------:R-:W2:Y:S01]  /*03f0*/  LDG.E R27, desc[UR8][R16.64] ;  /* 0x00000008101b7981 */ /* 0x000ea2000c1e1900 */
[----:B------:R-:W-:Y:S02]  /*0400*/  IADD3 R24, PT, PT, R18, R13, RZ ;  /* 0x0000000d12187210 */ /* 0x000fe40007ffe0ff */
[----:B------:R-:W-:-:S03]  /*0410*/  IADD3 R12, PT, PT, R12, R11, RZ ;  /* 0x0000000b0c0c7210 */ /* 0x000fc60007ffe0ff */
[----:B------:R-:W-:-:S04]  /*0420*/  IMAD.WIDE.U32 R18, R24, 0x4, R8 ;  /* 0x0000000418127825 */ /* 0x000fc800078e0008 */
[----:B------:R-:W-:Y:S01]  /*0430*/  IMAD.WIDE.U32 R20, R12, 0x4, R6 ;  /* 0x000000040c147825 */ /* 0x000fe200078e0006 */
[----:B--2---:R1:W-:Y:S04]  /*0440*/  STG.E desc[UR8][R18.64], R27 ;  /* 0x0000001b12007986 */ /* 0x0043e8000c101908 */
[----:B------:R-:W2:Y:S01]  /*0450*/  LDG.E R29, desc[UR8][R20.64] ;  /* 0x00000008141d7981 */ /* 0x000ea2000c1e1900 */
[----:B------:R-:W-:Y:S02]  /*0460*/  IADD3 R24, PT, PT, R24, R13, RZ ;  /* 0x0000000d18187210 */ /* 0x000fe40007ffe0ff */
[----:B------:R-:W-:-:S03]  /*0470*/  IADD3 R12, PT, PT, R12, R11, RZ ;  /* 0x0000000b0c0c7210 */ /* 0x000fc60007ffe0ff */
[----:B------:R-:W-:-:S04]  /*0480*/  IMAD.WIDE.U32 R22, R24, 0x4, R8 ;  /* 0x0000000418167825 */ /* 0x000fc800078e0008 */
[----:B0-----:R-:W-:Y:S01]  /*0490*/  IMAD.WIDE.U32 R14, R12, 0x4, R6 ;  /* 0x000000040c0e7825 */ /* 0x001fe200078e0006 */
[----:B--2---:R0:W-:Y:S04]  /*04a0*/  STG.E desc[UR8][R22.64], R29 ;  /* 0x0000001d16007986 */ /* 0x0041e8000c101908 */
[----:B------:R-:W2:Y:S01]  /*04b0*/  LDG.E R25, desc[UR8][R14.64] ;  /* 0x000000080e197981 */ /* 0x000ea2000c1e1900 */
[----:B------:R-:W-:Y:S02]  /*04c0*/  IADD3 R24, PT, PT, R24, R13, RZ ;  /* 0x0000000d18187210 */ /* 0x000fe40007ffe0ff */
[----:B------:R-:W-:-:S03]  /*04d0*/  IADD3 R12, PT, PT, R12, R11, RZ ;  /* 0x0000000b0c0c7210 */ /* 0x000fc60007ffe0ff */
[----:B------:R-:W-:-:S04]  /*04e0*/  IMAD.WIDE.U32 R16, R24, 0x4, R8 ;  /* 0x0000000418107825 */ /* 0x000fc800078e0008 */
[----:B-1----:R-:W-:Y:S01]  /*04f0*/  IMAD.WIDE.U32 R18, R12, 0x4, R6 ;  /* 0x000000040c127825 */ /* 0x002fe200078e0006 */
        /* <DEDUP_REMOVED lines=12> */
[----:B--2---:R4:W-:Y:S05]  /*05c0*/  STG.E desc[UR8][R14.64], R29 ;  /* 0x0000001d0e007986 */ /* 0x0049ea000c101908 */
[----:B------:R-:W2:Y:S01]  /*05d0*/  LDG.E R17, desc[UR8][R16.64] ;  /* 0x0000000810117981 */ /* 0x000ea2000c1e1900 */
[----:B------:R-:W-:Y:S02]  /*05e0*/  IADD3 R24, PT, PT, R24, R13, RZ ;  /* 0x0000000d18187210 */ /* 0x000fe40007ffe0ff */
[----:B------:R-:W-:-:S03]  /*05f0*/  IADD3 R25, PT, PT, R12, R11, RZ ;  /* 0x0000000b0c197210 */ /* 0x000fc60007ffe0ff */
[----:B------:R-:W-:-:S04]  /*0600*/  IMAD.WIDE.U32 R18, R24, 0x4, R8 ;  /* 0x0000000418127825 */ /* 0x000fc800078e0008 */
[----:B0-----:R-:W-:Y:S01]  /*0610*/  IMAD.WIDE.U32 R20, R25, 0x4, R6 ;  /* 0x0000000419147825 */ /* 0x001fe200078e0006 */
[----:B------:R-:W-:Y:S01]  /*0620*/  IADD3 R0, PT, PT, R0, 0x8, RZ ;  /* 0x0000000800007810 */ /* 0x000fe20007ffe0ff */
[----:B--2---:R4:W-:Y:S04]  /*0630*/  STG.E desc[UR8][R18.64], R17 ;  /* 0x0000001112007986 */ /* 0x0049e8000c101908 */
[----:B------:R-:W2:Y:S01]  /*0640*/  LDG.E R21, desc[UR8][R20.64] ;  /* 0x0000000814157981 */ /* 0x000ea2000c1e1900 */
[----:B------:R-:W-:Y:S01]  /*0650*/  ISETP.NE.AND P0, PT, R0, RZ, PT ;  /* 0x000000ff0000720c */ /* 0x000fe20003f05270 */
[----:B------:R-:W-:Y:S01]  /*0660*/  UIADD3 UR4, UPT, UPT, UR4, 0x8, URZ ;  /* 0x0000000804047890 */ /* 0x000fe2000fffe0ff */
[----:B------:R-:W-:-:S05]  /*0670*/  IADD3 R23, PT, PT, R24, R13, RZ ;  /* 0x0000000d18177210 */ /* 0x000fca0007ffe0ff */
[----:B------:R-:W-:-:S05]  /*0680*/  IMAD.WIDE.U32 R22, R23, 0x4, R8 ;  /* 0x0000000417167825 */ /* 0x000fca00078e0008 */
[----:B--2---:R4:W-:Y:S01]  /*0690*/  STG.E desc[UR8][R22.64], R21 ;  /* 0x0000001516007986 */ /* 0x0049e2000c101908 */
[----:B------:R-:W-:Y:S05]  /*06a0*/  @P0 BRA `(.L_x_14) ;  /* 0xfffffffc00300947 */ /* 0x000fea000383ffff */
.L_x_13:
[----:B------:R-:W-:Y:S05]  /*06b0*/  @!P1 EXIT ;  /* 0x000000000000994d */ /* 0x000fea0003800000 */
[----:B------:R-:W-:Y:S02]  /*06c0*/  ISETP.GE.U32.AND P0, PT, R10, 0x4, PT ;  /* 0x000000040a00780c */ /* 0x000fe40003f06070 */
[----:B------:R-:W-:-:S04]  /*06d0*/  LOP3.LUT R0, R5, 0x3, RZ, 0xc0, !PT ;  /* 0x0000000305007812 */ /* 0x000fc800078ec0ff */
[----:B------:R-:W-:-:S07]  /*06e0*/  ISETP.NE.AND P1, PT, R0, RZ, PT ;  /* 0x000000ff0000720c */ /* 0x000fce0003f25270 */
[----:B------:R-:W-:Y:S06]  /*06f0*/  @!P0 BRA `(.L_x_15) ;  /* 0x0000000000748947 */ /* 0x000fec0003800000 */
[----:B------:R-:W0:Y:S01]  /*0700*/  LDC.64 R8, c[0x0][0x3b0] ;  /* 0x0000ec00ff087b82 */ /* 0x000e220000000a00 */
[----:B------:R-:W1:Y:S01]  /*0710*/  LDCU UR4, c[0x0][0x3bc] ;  /* 0x00007780ff0477ac */ /* 0x000e620008000800 */
[----:B------:R-:W2:Y:S06]  /*0720*/  LDCU UR5, c[0x0][0x3cc] ;  /* 0x00007980ff0577ac */ /* 0x000eac0008000800 */
[----:B------:R-:W3:Y:S01]  /*0730*/  LDC.64 R6, c[0x0][0x3c0] ;  /* 0x0000f000ff067b82 */ /* 0x000ee20000000a00 */
[----:B-1----:R-:W-:-:S04]  /*0740*/  IMAD R13, R3, UR4, R2 ;  /* 0x00000004030d7c24 */ /* 0x002fc8000f8e0202 */
[----:B0-----:R-:W-:-:S05]  /*0750*/  IMAD.WIDE.U32 R10, R13, 0x4, R8 ;  /* 0x000000040d0a7825 */ /* 0x001fca00078e0008 */
[----:B----4-:R-:W4:Y:S01]  /*0760*/  LDG.E R21, desc[UR8][R10.64] ;  /* 0x000000080a157981 */ /* 0x010f22000c1e1900 */
[----:B------:R-:W-:Y:S01]  /*0770*/  IADD3 R19, PT, PT, R13, UR4, RZ ;  /* 0x000000040d137c10 */ /* 0x000fe2000fffe0ff */
[----:B--2---:R-:W-:-:S04]  /*0780*/  IMAD R17, R3, UR5, R4 ;  /* 0x0000000503117c24 */ /* 0x004fc8000f8e0204 */
[----:B---3--:R-:W-:-:S04]  /*0790*/  IMAD.WIDE.U32 R12, R17, 0x4, R6 ;  /* 0x00000004110c7825 */ /* 0x008fc800078e0006 */
[----:B------:R-:W-:Y:S01]  /*07a0*/  IMAD.WIDE.U32 R14, R19, 0x4, R8 ;  /* 0x00000004130e7825 */ /* 0x000fe200078e0008 */
[----:B----4-:R0:W-:Y:S05]  /*07b0*/  STG.E desc[UR8][R12.64], R21 ;  /* 0x000000150c007986 */ /* 0x0101ea000c101908 */
[----:B------:R-:W2:Y:S01]  /*07c0*/  LDG.E R15, desc[UR8][R14.64] ;  /* 0x000000080e0f7981 */ /* 0x000ea2000c1e1900 */
[----:B------:R-:W-:Y:S02]  /*07d0*/  IADD3 R23, PT, PT, R17, UR5, RZ ;  /* 0x0000000511177c10 */ /* 0x000fe4000fffe0ff */
[----:B------:R-:W-:-:S03]  /*07e0*/  IADD3 R19, PT, PT, R19, UR4, RZ ;  /* 0x0000000413137c10 */ /* 0x000fc6000fffe0ff */
[----:B------:R-:W-:-:S04]  /*07f0*/  IMAD.WIDE.U32 R10, R23, 0x4, R6 ;  /* 0x00000004170a7825 */ /* 0x000fc800078e0006 */
[----:B------:R-:W-:Y:S01]  /*0800*/  IMAD.WIDE.U32 R16, R19, 0x4, R8 ;  /* 0x0000000413107825 */ /* 0x000fe200078e0008 */
[----:B--2---:R0:W-:Y:S05]  /*0810*/  STG.E desc[UR8][R10.64], R15 ;  /* 0x0000000f0a007986 */ /* 0x0041ea000c101908 */
        /* <DEDUP_REMOVED lines=8> */
[----:B------:R-:W-:-:S03]  /*08a0*/  IADD3 R3, PT, PT, R3, 0x4, RZ ;  /* 0x0000000403037810 */ /* 0x000fc60007ffe0ff */
[----:B------:R-:W-:-:S05]  /*08b0*/  IMAD.WIDE.U32 R6, R23, 0x4, R6 ;  /* 0x0000000417067825 */ /* 0x000fca00078e0006 */
[----:B--2---:R0:W-:Y:S02]  /*08c0*/  STG.E desc[UR8][R6.64], R9 ;  /* 0x0000000906007986 */ /* 0x0041e4000c101908 */
.L_x_15:
[----:B------:R-:W-:Y:S05]  /*08d0*/  @!P1 EXIT ;  /* 0x000000000000994d */ /* 0x000fea0003800000 */
[----:B------:R-:W-:Y:S02]  /*08e0*/  ISETP.NE.AND P0, PT, R0, 0x1, PT ;  /* 0x000000010000780c */ /* 0x000fe40003f05270 */
[----:B------:R-:W-:-:S04]  /*08f0*/  LOP3.LUT R5, R5, 0x1, RZ, 0xc0, !PT ;  /* 0x0000000105057812 */ /* 0x000fc800078ec0ff */
[----:B------:R-:W-:-:S07]  /*0900*/  ISETP.NE.U32.AND P1, PT, R5, 0x1, PT ;  /* 0x000000010500780c */ /* 0x000fce0003f25070 */
[----:B------:R-:W-:Y:S06]  /*0910*/  @!P0 BRA `(.L_x_16) ;  /* 0x0000000000448947 */ /* 0x000fec0003800000 */
[----:B0-----:R-:W0:Y:S01]  /*0920*/  LDC.64 R6, c[0x0][0x3b0] ;  /* 0x0000ec00ff067b82 */ /* 0x001e220000000a00 */
[----:B------:R-:W1:Y:S01]  /*0930*/  LDCU UR4, c[0x0][0x3bc] ;  /* 0x00007780ff0477ac */ /* 0x000e620008000800 */
[----:B------:R-:W4:Y:S06]  /*0940*/  LDCU UR5, c[0x0][0x3cc] ;  /* 0x00007980ff0577ac */ /* 0x000f2c0008000800 */
[----:B------:R-:W2:Y:S01]  /*0950*/  LDC.64 R10, c[0x0][0x3c0] ;  /* 0x0000f000ff0a7b82 */ /* 0x000ea20000000a00 */
[----:B-1----:R-:W-:-:S04]  /*0960*/  IMAD R5, R3, UR4, R2 ;  /* 0x0000000403057c24 */ /* 0x002fc8000f8e0202 */
[----:B0-----:R-:W-:-:S06]  /*0970*/  IMAD.WIDE.U32 R8, R5, 0x4, R6 ;  /* 0x0000000405087825 */ /* 0x001fcc00078e0006 */
[----:B------:R-:W3:Y:S01]  /*0980*/  LDG.E R9, desc[UR8][R8.64] ;  /* 0x0000000808097981 */ /* 0x000ee2000c1e1900 */
[----:B------:R-:W-:Y:S01]  /*0990*/  IADD3 R5, PT, PT, R5, UR4, RZ ;  /* 0x0000000405057c10 */ /* 0x000fe2000fffe0ff */
[----:B----4-:R-:W-:-:S04]  /*09a0*/  IMAD R15, R3, UR5, R4 ;  /* 0x00000005030f7c24 */ /* 0x010fc8000f8e0204 */
[----:B--2---:R-:W-:-:S04]  /*09b0*/  IMAD.WIDE.U32 R12, R15, 0x4, R10 ;  /* 0x000000040f0c7825 */ /* 0x004fc800078e000a */
[----:B------:R-:W-:Y:S01]  /*09c0*/  IMAD.WIDE.U32 R6, R5, 0x4, R6 ;  /* 0x0000000405067825 */ /* 0x000fe200078e0006 */
[----:B---3--:R1:W-:Y:S05]  /*09d0*/  STG.E desc[UR8][R12.64], R9 ;  /* 0x000000090c007986 */ /* 0x0083ea000c101908 */
[----:B------:R-:W2:Y:S01]  /*09e0*/  LDG.E R7, desc[UR8][R6.64] ;  /* 0x0000000806077981 */ /* 0x000ea2000c1e1900 */
[----:B------:R-:W-:Y:S02]  /*09f0*/  IADD3 R15, PT, PT, R15, UR5, RZ ;  /* 0x000000050f0f7c10 */ /* 0x000fe4000fffe0ff */
[----:B------:R-:W-:-:S03]  /*0a00*/  IADD3 R3, PT, PT, R3, 0x2, RZ ;  /* 0x0000000203037810 */ /* 0x000fc60007ffe0ff */
[----:B------:R-:W-:-:S05]  /*0a10*/  IMAD.WIDE.U32 R10, R15, 0x4, R10 ;  /* 0x000000040f0a7825 */ /* 0x000fca00078e000a */
[----:B--2---:R1:W-:Y:S02]  /*0a20*/  STG.E desc[UR8][R10.64], R7 ;  /* 0x000000070a007986 */ /* 0x0043e4000c101908 */
.L_x_16:
[----:B------:R-:W-:Y:S05]  /*0a30*/  @P1 EXIT ;  /* 0x000000000000194d */ /* 0x000fea0003800000 */
[----:B01----:R-:W0:Y:S01]  /*0a40*/  LDC.64 R6, c[0x0][0x3b0] ;  /* 0x0000ec00ff067b82 */ /* 0x003e220000000a00 */
[----:B------:R-:W1:Y:S07]  /*0a50*/  LDCU UR4, c[0x0][0x3bc] ;  /* 0x00007780ff0477ac */ /* 0x000e6e0008000800 */
[----:B------:R-:W2:Y:S01]  /*0a60*/  LDC.64 R8, c[0x0][0x3c0] ;  /* 0x0000f000ff087b82 */ /* 0x000ea20000000a00 */
[----:B-1----:R-:W-:Y:S01]  /*0a70*/  IMAD R5, R3, UR4, R2 ;  /* 0x0000000403057c24 */ /* 0x002fe2000f8e0202 */
[----:B------:R-:W1:Y:S03]  /*0a80*/  LDCU UR4, c[0x0][0x3cc] ;  /* 0x00007980ff0477ac */ /* 0x000e660008000800 */
[----:B0-----:R-:W-:-:S06]  /*0a90*/  IMAD.WIDE.U32 R6, R5, 0x4, R6 ;  /* 0x0000000405067825 */ /* 0x001fcc00078e0006 */
[----:B------:R-:W3:Y:S01]  /*0aa0*/  LDG.E R7, desc[UR8][R6.64] ;  /* 0x0000000806077981 */ /* 0x000ee2000c1e1900 */
[----:B-1----:R-:W-:-:S04]  /*0ab0*/  IMAD R3, R3, UR4, R4 ;  /* 0x0000000403037c24 */ /* 0x002fc8000f8e0204 */
[----:B--2---:R-:W-:-:S05]  /*0ac0*/  IMAD.WIDE.U32 R2, R3, 0x4, R8 ;  /* 0x0000000403027825 */ /* 0x004fca00078e0008 */
[----:B---3--:R-:W-:Y:S01]  /*0ad0*/  STG.E desc[UR8][R2.64], R7 ;  /* 0x0000000702007986 */ /* 0x008fe2000c101908 */
[----:B------:R-:W-:Y:S05]  /*0ae0*/  EXIT ;  /* 0x000000000000794d */ /* 0x000fea0003800000 */
.L_x_12:
[----:B------:R-:W-:Y:S01]  /*0af0*/  ULOP3.LUT UR6, UR6, 0x7, URZ, 0xc0, !UPT ;  /* 0x0000000706067892 */ /* 0x000fe2000f8ec0ff */
[----:B------:R-:W-:-:S11]  /*0b00*/  UMOV UR4, URZ ;  /* 0x000000ff00047c82 */ /* 0x000fd60008000000 */
.L_x_21:
[----:B0-----:R-:W0:Y:S08]  /*0b10*/  LDC R5, c[0x0][0x3bc] ;  /* 0x0000ef00ff057b82 */ /* 0x001e300000000800 */
[----:B------:R-:W1:Y:S08]  /*0b20*/  LDC.64 R24, c[0x0][0x3b0] ;  /* 0x0000ec00ff187b82 */ /* 0x000e700000000a00 */
[----:B------:R-:W2:Y:S01]  /*0b30*/  LDC R6, c[0x0][0x388] ;  /* 0x0000e200ff067b82 */ /* 0x000ea20000000800 */
[----:B0-----:R-:W-:-:S07]  /*0b40*/  IMAD R5, R5, UR4, R2 ;  /* 0x0000000405057c24 */ /* 0x001fce000f8e0202 */
[----:B------:R-:W0:Y:S01]  /*0b50*/  LDC R8, c[0x0][0x39c] ;  /* 0x0000e700ff087b82 */ /* 0x000e220000000800 */
[----:B-1----:R-:W-:-:S07]  /*0b60*/  IMAD.WIDE.U32 R24, R5, 0x4, R24 ;  /* 0x0000000405187825 */ /* 0x002fce00078e0018 */
[----:B------:R-:W1:Y:S01]  /*0b70*/  LDC R5, c[0x0][0x3ac] ;  /* 0x0000eb00ff057b82 */ /* 0x000e620000000800 */
[----:B------:R-:W-:Y:S01]  /*0b80*/  HFMA2 R9, -RZ, RZ, 0, 0 ;  /* 0x00000000ff097431 */ /* 0x000fe200000001ff */
[----:B------:R3:W5:Y:S01]  /*0b90*/  LDG.E R24, desc[UR8][R24.64] ;  /* 0x0000000818187981 */ /* 0x000762000c1e1900 */
[----:B--2---:R-:W-:Y:S01]  /*0ba0*/  ISETP.GE.U32.AND P0, PT, R6, 0x8, PT ;  /* 0x000000080600780c */ /* 0x004fe20003f06070 */
[----:B0-----:R-:W-:Y:S02]  /*0bb0*/  IMAD R7, R8, UR4, R3 ;  /* 0x0000000408077c24 */ /* 0x001fe4000f8e0203 */
[----:B-1----:R-:W-:-:S10]  /*0bc0*/  IMAD R8, R5, UR4, R0 ;  /* 0x0000000405087c24 */ /* 0x002fd4000f8e0200 */
[----:B---3--:R-:W-:Y:S05]  /*0bd0*/  @!P0 BRA `(.L_x_17) ;  /* 0x0000000400088947 */ /* 0x008fea0003800000 */
[----:B------:R-:W-:Y:S01]  /*0be0*/  LOP3.LUT R9, R6, 0xfffffff8, RZ, 0xc0, !PT ;  /* 0xfffffff806097812 */ /* 0x000fe200078ec0ff */
[----:B------:R-:W-:-:S03]  /*0bf0*/  UMOV UR5, URZ ;  /* 0x000000ff00057c82 */ /* 0x000fc60008000000 */
[----:B------:R-:W-:-:S07]  /*0c00*/  IADD3 R5, PT, PT, -R9, RZ, RZ ;  /* 0x000000ff09057210 */ /* 0x000fce0007ffe1ff */
.L_x_18:
[----:B------:R-:W0:Y:S01]  /*0c10*/  LDC R25, c[0x0][0x3a8] ;  /* 0x0000ea00ff197b82 */ /* 0x000e220000000800 */
[----:B------:R-:W-:-:S04]  /*0c20*/  IADD3 R27, PT, PT, R7, UR5, RZ ;  /* 0x00000005071b7c10 */ /* 0x000fc8000fffe0ff */
[----:B------:R-:W-:-:S03]  /*0c30*/  IADD3 R15, PT, PT, R27, 0x1, RZ ;  /* 0x000000011b0f7810 */ /* 0x000fc60007ffe0ff */
[----:B------:R-:W1:Y:S08]  /*0c40*/  LDC.64 R10, c[0x0][0x3a0] ;  /* 0x0000e800ff0a7b82 */ /* 0x000e700000000a00 */
[----:B------:R-:W2:Y:S01]  /*0c50*/  LDC.64 R18, c[0x0][0x390] ;  /* 0x0000e400ff127b82 */ /* 0x000ea20000000a00 */
[----:B0-----:R-:W-:-:S04]  /*0c60*/  IMAD R21, R25, UR5, R8 ;  /* 0x0000000519157c24 */ /* 0x001fc8000f8e0208 */
[C---:B-1----:R-:W-:Y:S01]  /*0c70*/  IMAD.WIDE.U32 R12, R21.reuse, 0x4, R10 ;  /* 0x00000004150c7825 */ /* 0x042fe200078e000a */
[----:B------:R-:W-:-:S04]  /*0c80*/  IADD3 R21, PT, PT, R21, R25, RZ ;  /* 0x0000001915157210 */ /* 0x000fc80007ffe0ff */
[----:B------:R0:W3:Y:S01]  /*0c90*/  LDG.E R26, desc[UR8][R12.64] ;  /* 0x000000080c1a7981 */ /* 0x0000e2000c1e1900 */
[----:B--2---:R-:W-:-:S04]  /*0ca0*/  IMAD.WIDE.U32 R28, R27, 0x4, R18 ;  /* 0x000000041b1c7825 */ /* 0x004fc800078e0012 */
[----:B------:R-:W-:Y:S02]  /*0cb0*/  IMAD.WIDE.U32 R16, R21, 0x4, R10 ;  /* 0x0000000415107825 */ /* 0x000fe400078e000a */
[----:B------:R-:W3:Y:S02]  /*0cc0*/  LDG.E R29, desc[UR8][R28.64] ;  /* 0x000000081c1d7981 */ /* 0x000ee4000c1e1900 */
[----:B0-----:R-:W-:Y:S01]  /*0cd0*/  IMAD.WIDE.U32 R12, R15, 0x4, R18 ;  /* 0x000000040f0c7825 */ /* 0x001fe200078e0012 */
[----:B------:R-:W-:Y:S01]  /*0ce0*/  IADD3 R23, PT, PT, R27, 0x2, RZ ;  /* 0x000000021b177810 */ /* 0x000fe20007ffe0ff */
[----:B------:R0:W2:Y:S01]  /*0cf0*/  LDG.E R17, desc[UR8][R16.64] ;  /* 0x0000000810117981 */ /* 0x0000a2000c1e1900 */
[----:B------:R-:W-:-:S03]  /*0d00*/  IADD3 R21, PT, PT, R21, R25, RZ ;  /* 0x0000001915157210 */ /* 0x000fc60007ffe0ff */
[----:B------:R-:W2:Y:S01]  /*0d10*/  LDG.E R12, desc[UR8][R12.64] ;  /* 0x000000080c0c7981 */ /* 0x000ea2000c1e1900 */
[----:B------:R-:W-:-:S04]  /*0d20*/  IMAD.WIDE.U32 R22, R23, 0x4, R18 ;  /* 0x0000000417167825 */ /* 0x000fc800078e0012 */
[----:B------:R-:W-:Y:S02]  /*0d30*/  IMAD.WIDE.U32 R14, R21, 0x4, R10 ;  /* 0x00000004150e7825 */ /* 0x000fe400078e000a */
[----:B------:R-:W4:Y:S04]  /*0d40*/  LDG.E R22, desc[UR8][R22.64] ;  /* 0x0000000816167981 */ /* 0x000f28000c1e1900 */
[----:B------:R1:W4:Y:S01]  /*0d50*/  LDG.E R20, desc[UR8][R14.64] ;  /* 0x000000080e147981 */ /* 0x000322000c1e1900 */
[----:B0-----:R-:W-:Y:S02]  /*0d60*/  IADD3 R16, PT, PT, R27, 0x4, RZ ;  /* 0x000000041b107810 */ /* 0x001fe40007ffe0ff */
[----:B------:R-:W-:Y:S01]  /*0d70*/  IADD3 R21, PT, PT, R21, R25, RZ ;  /* 0x0000001915157210 */ /* 0x000fe20007ffe0ff */
[----:B---3-5:R-:W-:Y:S01]  /*0d80*/  FFMA R29, R29, R26, R24 ;  /* 0x0000001a1d1d7223 */ /* 0x028fe20000000018 */
[----:B------:R-:W-:-:S02]  /*0d90*/  IADD3 R24, PT, PT, R27, 0x3, RZ ;  /* 0x000000031b187810 */ /* 0x000fc40007ffe0ff */
[----:B------:R-:W-:Y:S01]  /*0da0*/  IADD3 R26, PT, PT, R27, 0x5, RZ ;  /* 0x000000051b1a7810 */ /* 0x000fe20007ffe0ff */
[----:B--2---:R-:W-:Y:S02]  /*0db0*/  FFMA R29, R12, R17, R29 ;  /* 0x000000110c1d7223 */ /* 0x004fe4000000001d */
[----:B------:R-:W-:-:S05]  /*0dc0*/  IMAD.WIDE.U32 R12, R24, 0x4, R18 ;  /* 0x00000004180c7825 */ /* 0x000fca00078e0012 */
[----:B------:R0:W2:Y:S01]  /*0dd0*/  LDG.E R24, desc[UR8][R12.64] ;  /* 0x000000080c187981 */ /* 0x0000a2000c1e1900 */
[----:B-1----:R-:W-:Y:S01]  /*0de0*/  IMAD.WIDE.U32 R14, R26, 0x4, R18 ;  /* 0x000000041a0e7825 */ /* 0x002fe200078e0012 */
[----:B------:R-:W-:Y:S02]  /*0df0*/  IADD3 R26, PT, PT, R21, R25, RZ ;  /* 0x00000019151a7210 */ /* 0x000fe40007ffe0ff */
[C---:B------:R-:W-:Y:S01]  /*0e00*/  IADD3 R17, PT, PT, R27.reuse, 0x6, RZ ;  /* 0x000000061b117810 */ /* 0x040fe20007ffe0ff */
[----:B----4-:R-:W-:Y:S01]  /*0e10*/  FFMA R29, R22, R20, R29 ;  /* 0x00000014161d7223 */ /* 0x010fe2000000001d */
[----:B0-----:R-:W-:Y:S01]  /*0e20*/  IMAD.WIDE.U32 R12, R16, 0x4, R18 ;  /* 0x00000004100c7825 */ /* 0x001fe200078e0012 */
[----:B------:R-:W-:Y:S01]  /*0e30*/  IADD3 R27, PT, PT, R27, 0x7, RZ ;  /* 0x000000071b1b7810 */ /* 0x000fe20007ffe0ff */
[----:B------:R-:W3:Y:S02]  /*0e40*/  LDG.E R14, desc[UR8][R14.64] ;  /* 0x000000080e0e7981 */ /* 0x000ee4000c1e1900 */
[----:B------:R-:W-:-:S02]  /*0e50*/  IMAD.WIDE.U32 R20, R21, 0x4, R10 ;  /* 0x0000000415147825 */ /* 0x000fc400078e000a */
[----:B------:R0:W4:Y:S02]  /*0e60*/  LDG.E R28, desc[UR8][R12.64] ;  /* 0x000000080c1c7981 */ /* 0x000124000c1e1900 */
[----:B------:R-:W-:Y:S02]  /*0e70*/  IMAD.WIDE.U32 R16, R17, 0x4, R18 ;  /* 0x0000000411107825 */ /* 0x000fe400078e0012 */
[----:B------:R-:W2:Y:S02]  /*0e80*/  LDG.E R20, desc[UR8][R20.64] ;  /* 0x0000000814147981 */ /* 0x000ea4000c1e1900 */
[C---:B------:R-:W-:Y:S02]  /*0e90*/  IMAD.WIDE.U32 R22, R26.reuse, 0x4, R10 ;  /* 0x000000041a167825 */ /* 0x040fe400078e000a */
[----:B------:R-:W3:Y:S01]  /*0ea0*/  LDG.E R16, desc[UR8][R16.64] ;  /* 0x0000000810107981 */ /* 0x000ee2000c1e1900 */
[----:B0-----:R-:W-:Y:S01]  /*0eb0*/  IADD3 R12, PT, PT, R26, R25, RZ ;  /* 0x000000191a0c7210 */ /* 0x001fe20007ffe0ff */
[----:B------:R-:W-:-:S02]  /*0ec0*/  IMAD.WIDE.U32 R18, R27, 0x4, R18 ;  /* 0x000000041b127825 */ /* 0x000fc400078e0012 */
[----:B------:R-:W4:Y:S02]  /*0ed0*/  LDG.E R23, desc[UR8][R22.64] ;  /* 0x0000000816177981 */ /* 0x000f24000c1e1900 */
[C-C-:B------:R-:W-:Y:S01]  /*0ee0*/  IMAD.WIDE.U32 R26, R12.reuse, 0x4, R10.reuse ;  /* 0x000000040c1a7825 */ /* 0x140fe200078e000a */
[-C--:B------:R-:W-:Y:S01]  /*0ef0*/  IADD3 R12, PT, PT, R12, R25.reuse, RZ ;  /* 0x000000190c0c7210 */ /* 0x080fe20007ffe0ff */
[----:B------:R-:W3:Y:S03]  /*0f00*/  LDG.E R19, desc[UR8][R18.64] ;  /* 0x0000000812137981 */ /* 0x000ee6000c1e1900 */
[C---:B------:R-:W-:Y:S01]  /*0f10*/  IADD3 R25, PT, PT, R12.reuse, R25, RZ ;  /* 0x000000190c197210 */ /* 0x040fe20007ffe0ff */
[--C-:B------:R-:W-:Y:S01]  /*0f20*/  IMAD.WIDE.U32 R12, R12, 0x4, R10.reuse ;  /* 0x000000040c0c7825 */ /* 0x100fe200078e000a */
[----:B------:R-:W3:Y:S03]  /*0f30*/  LDG.E R27, desc[UR8][R26.64] ;  /* 0x000000081a1b7981 */ /* 0x000ee6000c1e1900 */
[----:B------:R-:W-:-:S02]  /*0f40*/  IMAD.WIDE.U32 R10, R25, 0x4, R10 ;  /* 0x00000004190a7825 */ /* 0x000fc400078e000a */
[----:B------:R-:W3:Y:S04]  /*0f50*/  LDG.E R12, desc[UR8][R12.64] ;  /* 0x000000080c0c7981 */ /* 0x000ee8000c1e1900 */
[----:B------:R-:W3:Y:S01]  /*0f60*/  LDG.E R10, desc[UR8][R10.64] ;  /* 0x000000080a0a7981 */ /* 0x000ee2000c1e1900 */
[----:B------:R-:W-:-:S04]  /*0f70*/  IADD3 R5, PT, PT, R5, 0x8, RZ ;  /* 0x0000000805057810 */ /* 0x000fc80007ffe0ff */
[----:B------:R-:W-:Y:S01]  /*0f80*/  ISETP.NE.AND P0, PT, R5, RZ, PT ;  /* 0x000000ff0500720c */ /* 0x000fe20003f05270 */
[----:B------:R-:W-:Y:S01]  /*0f90*/  UIADD3 UR5, UPT, UPT, UR5, 0x8, URZ ;  /* 0x0000000805057890 */ /* 0x000fe2000fffe0ff */
[----:B--2---:R-:W-:-:S04]  /*0fa0*/  FFMA R29, R24, R20, R29 ;  /* 0x00000014181d7223 */ /* 0x004fc8000000001d */
[----:B----4-:R-:W-:-:S04]  /*0fb0*/  FFMA R23, R28, R23, R29 ;  /* 0x000000171c177223 */ /* 0x010fc8000000001d */
[----:B---3--:R-:W-:-:S04]  /*0fc0*/  FFMA R23, R14, R27, R23 ;  /* 0x0000001b0e177223 */ /* 0x008fc80000000017 */
[----:B------:R-:W-:-:S04]  /*0fd0*/  FFMA R16, R16, R12, R23 ;  /* 0x0000000c10107223 */ /* 0x000fc80000000017 */
[----:B------:R-:W-:Y:S01]  /*0fe0*/  FFMA R24, R19, R10, R16 ;  /* 0x0000000a13187223 */ /* 0x000fe20000000010 */
[----:B------:R-:W-:Y:S06]  /*0ff0*/  @P0 BRA `(.L_x_18) ;  /* 0xfffffffc00040947 */ /* 0x000fec000383ffff */
.L_x_17:
[----:B------:R-:W-:-:S09]  /*1000*/  UISETP.NE.AND UP0, UPT, UR6, URZ, UPT ;  /* 0x000000ff0600728c */ /* 0x000fd2000bf05270 */
[----:B------:R-:W-:Y:S05]  /*1010*/  BRA.U !UP0, `(.L_x_19) ;  /* 0x0000000508107547 */ /* 0x000fea000b800000 */
[----:B------:R-:W-:-:S04]  /*1020*/  UIADD3 UR5, UPT, UPT, UR6, -0x1, URZ ;  /* 0xffffffff06057890 */ /* 0x000fc8000fffe0ff */
[----:B------:R-:W-:-:S09]  /*1030*/  UISETP.GE.U32.AND UP0, UPT, UR5, 0x3, UPT ;  /* 0x000000030500788c */ /* 0x000fd2000bf06070 */
[----:B------:R-:W-:Y:S05]  /*1040*/  BRA.U !UP0, `(.L_x_20) ;  /* 0x0000000108807547 */ /* 0x000fea000b800000 */
[----:B------:R-:W0:Y:S01]  /*1050*/  LDC.64 R12, c[0x0][0x3a0] ;  /* 0x0000e800ff0c7b82 */ /* 0x000e220000000a00 */
[----:B------:R-:W1:Y:S01]  /*1060*/  LDCU UR5, c[0x0][0x3a8] ;  /* 0x00007500ff0577ac */ /* 0x000e620008000800 */
[----:B------:R-:W-:-:S04]  /*1070*/  IADD3 R11, PT, PT, R7, R9, RZ ;  /* 0x00000009070b7210 */ /* 0x000fc80007ffe0ff */
[C---:B------:R-:W-:Y:S02]  /*1080*/  IADD3 R21, PT, PT, R11.reuse, 0x1, RZ ;  /* 0x000000010b157810 */ /* 0x040fe40007ffe0ff */
[----:B------:R-:W2:Y:S01]  /*1090*/  LDC.64 R16, c[0x0][0x390] ;  /* 0x0000e400ff107b82 */ /* 0x000ea20000000a00 */
[----:B------:R-:W-:Y:S01]  /*10a0*/  IADD3 R25, PT, PT, R11, 0x2, RZ ;  /* 0x000000020b197810 */ /* 0x000fe20007ffe0ff */
[----:B-1----:R-:W-:-:S04]  /*10b0*/  IMAD R15, R9, UR5, R8 ;  /* 0x00000005090f7c24 */ /* 0x002fc8000f8e0208 */
[C---:B0-----:R-:W-:Y:S01]  /*10c0*/  IMAD.WIDE.U32 R22, R15.reuse, 0x4, R12 ;  /* 0x000000040f167825 */ /* 0x041fe200078e000c */
[----:B------:R-:W-:-:S04]  /*10d0*/  IADD3 R15, PT, PT, R15, UR5, RZ ;  /* 0x000000050f0f7c10 */ /* 0x000fc8000fffe0ff */
[----:B------:R-:W-:Y:S01]  /*10e0*/  IADD3 R29, PT, PT, R15, UR5, RZ ;  /* 0x000000050f1d7c10 */ /* 0x000fe2000fffe0ff */
[--C-:B--2---:R-:W-:Y:S01]  /*10f0*/  IMAD.WIDE.U32 R26, R11, 0x4, R16.reuse ;  /* 0x000000040b1a7825 */ /* 0x104fe200078e0010 */
[----:B------:R-:W2:Y:S03]  /*1100*/  LDG.E R22, desc[UR8][R22.64] ;  /* 0x0000000816167981 */ /* 0x000ea6000c1e1900 */
[----:B------:R-:W-:Y:S01]  /*1110*/  IMAD.WIDE.U32 R20, R21, 0x4, R16 ;  /* 0x0000000415147825 */ /* 0x000fe200078e0010 */
[----:B------:R-:W2:Y:S03]  /*1120*/  LDG.E R5, desc[UR8][R26.64] ;  /* 0x000000081a057981 */ /* 0x000ea6000c1e1900 */
[----:B------:R-:W-:Y:S01]  /*1130*/  IMAD.WIDE.U32 R18, R15, 0x4, R12 ;  /* 0x000000040f127825 */ /* 0x000fe200078e000c */
[----:B------:R-:W-:Y:S01]  /*1140*/  IADD3 R28, PT, PT, R11, 0x3, RZ ;  /* 0x000000030b1c7810 */ /* 0x000fe20007ffe0ff */
[----:B------:R-:W3:Y:S02]  /*1150*/  LDG.E R20, desc[UR8][R20.64] ;  /* 0x0000000814147981 */ /* 0x000ee4000c1e1900 */
[----:B------:R-:W-:Y:S01]  /*1160*/  IMAD.WIDE.U32 R14, R25, 0x4, R16 ;  /* 0x00000004190e7825 */ /* 0x000fe200078e0010 */
[C---:B------:R-:W-:Y:S01]  /*1170*/  IADD3 R25, PT, PT, R29.reuse, UR5, RZ ;  /* 0x000000051d197c10 */ /* 0x040fe2000fffe0ff */
[----:B------:R-:W3:Y:S02]  /*1180*/  LDG.E R19, desc[UR8][R18.64] ;  /* 0x0000000812137981 */ /* 0x000ee4000c1e1900 */
[----:B------:R-:W-:-:S02]  /*1190*/  IMAD.WIDE.U32 R10, R29, 0x4, R12 ;  /* 0x000000041d0a7825 */ /* 0x000fc400078e000c */
[----:B------:R-:W4:Y:S02]  /*11a0*/  LDG.E R14, desc[UR8][R14.64] ;  /* 0x000000080e0e7981 */ /* 0x000f24000c1e1900 */
[----:B------:R-:W-:Y:S02]  /*11b0*/  IMAD.WIDE.U32 R16, R28, 0x4, R16 ;  /* 0x000000041c107825 */ /* 0x000fe400078e0010 */
[----:B------:R-:W4:Y:S02]  /*11c0*/  LDG.E R10, desc[UR8][R10.64] ;  /* 0x000000080a0a7981 */ /* 0x000f24000c1e1900 */
[----:B------:R-:W-:Y:S02]  /*11d0*/  IMAD.WIDE.U32 R12, R25, 0x4, R12 ;  /* 0x00000004190c7825 */ /* 0x000fe400078e000c */
[----:B------:R-:W4:Y:S04]  /*11e0*/  LDG.E R16, desc[UR8][R16.64] ;  /* 0x0000000810107981 */ /* 0x000f28000c1e1900 */
[----:B------:R-:W4:Y:S01]  /*11f0*/  LDG.E R12, desc[UR8][R12.64] ;  /* 0x000000080c0c7981 */ /* 0x000f22000c1e1900 */
[----:B------:R-:W-:Y:S01]  /*1200*/  IADD3 R9, PT, PT, R9, 0x4, RZ ;  /* 0x0000000409097810 */ /* 0x000fe20007ffe0ff */
[----:B--2--5:R-:W-:-:S04]  /*1210*/  FFMA R5, R5, R22, R24 ;  /* 0x0000001605057223 */ /* 0x024fc80000000018 */
[----:B---3--:R-:W-:-:S04]  /*1220*/  FFMA R5, R20, R19, R5 ;  /* 0x0000001314057223 */ /* 0x008fc80000000005 */
[----:B----4-:R-:W-:-:S04]  /*1230*/  FFMA R5, R14, R10, R5 ;  /* 0x0000000a0e057223 */ /* 0x010fc80000000005 */
[----:B------:R-:W-:-:S07]  /*1240*/  FFMA R24, R16, R12, R5 ;  /* 0x0000000c10187223 */ /* 0x000fce0000000005 */
.L_x_20:
[----:B------:R-:W-:-:S13]  /*1250*/  LOP3.LUT P0, R5, R6, 0x3, RZ, 0xc0, !PT ;  /* 0x0000000306057812 */ /* 0x000fda000780c0ff */
[----:B------:R-:W-:Y:S05]  /*1260*/  @!P0 BRA `(.L_x_19) ;  /* 0x00000000007c8947 */ /* 0x000fea0003800000 */
[----:B------:R-:W-:Y:S02]  /*1270*/  ISETP.NE.AND P0, PT, R5, 0x1, PT ;  /* 0x000000010500780c */ /* 0x000fe40003f05270 */
[----:B------:R-:W-:-:S04]  /*1280*/  LOP3.LUT R6, R6, 0x1, RZ, 0xc0, !PT ;  /* 0x0000000106067812 */ /* 0x000fc800078ec0ff */
[----:B------:R-:W-:-:S07]  /*1290*/  ISETP.NE.U32.AND P1, PT, R6, 0x1, PT ;  /* 0x000000010600780c */ /* 0x000fce0003f25070 */
[----:B------:R-:W0:Y:S01]  /*12a0*/  @P0 LDC R5, c[0x0][0x3a8] ;  /* 0x0000ea00ff050b82 */ /* 0x000e220000000800 */
[----:B------:R-:W-:-:S04]  /*12b0*/  @P0 IADD3 R15, PT, PT, R7, R9, RZ ;  /* 0x00000009070f0210 */ /* 0x000fc80007ffe0ff */
[----:B------:R-:W-:-:S03]  /*12c0*/  @P0 IADD3 R23, PT, PT, R15, 0x1, RZ ;  /* 0x000000010f170810 */ /* 0x000fc60007ffe0ff */
[----:B------:R-:W1:Y:S08]  /*12d0*/  @P0 LDC.64 R18, c[0x0][0x3a0] ;  /* 0x0000e800ff120b82 */ /* 0x000e700000000a00 */
[----:B------:R-:W2:Y:S08]  /*12e0*/  @P0 LDC.64 R16, c[0x0][0x390] ;  /* 0x0000e400ff100b82 */ /* 0x000eb00000000a00 */
[----:B------:R-:W3:Y:S01]  /*12f0*/  @!P1 LDC R6, c[0x0][0x3a8] ;  /* 0x0000ea00ff069b82 */ /* 0x000ee20000000800 */
[C---:B0-----:R-:W-:Y:S01]  /*1300*/  @P0 IMAD R14, R9.reuse, R5, R8 ;  /* 0x00000005090e0224 */ /* 0x041fe200078e0208 */
[----:B------:R-:W-:-:S04]  /*1310*/  @P0 IADD3 R9, PT, PT, R9, 0x2, RZ ;  /* 0x0000000209090810 */ /* 0x000fc80007ffe0ff */
[C---:B------:R-:W-:Y:S02]  /*1320*/  @P0 IADD3 R25, PT, PT, R14.reuse, R5, RZ ;  /* 0x000000050e190210 */ /* 0x040fe40007ffe0ff */
[----:B------:R-:W0:Y:S01]  /*1330*/  @!P1 LDC.64 R12, c[0x0][0x390] ;  /* 0x0000e400ff0c9b82 */ /* 0x000e220000000a00 */
[----:B-1----:R-:W-:-:S07]  /*1340*/  @P0 IMAD.WIDE.U32 R20, R14, 0x4, R18 ;  /* 0x000000040e140825 */ /* 0x002fce00078e0012 */
[----:B------:R-:W1:Y:S01]  /*1350*/  @!P1 LDC.64 R10, c[0x0][0x3a0] ;  /* 0x0000e800ff0a9b82 */ /* 0x000e620000000a00 */
[----:B--2---:R-:W-:Y:S01]  /*1360*/  @P0 IMAD.WIDE.U32 R14, R15, 0x4, R16 ;  /* 0x000000040f0e0825 */ /* 0x004fe200078e0010 */
[----:B------:R-:W-:Y:S01]  /*1370*/  @!P1 IADD3 R7, PT, PT, R7, R9, RZ ;  /* 0x0000000907079210 */ /* 0x000fe20007ffe0ff */
[----:B------:R-:W2:Y:S02]  /*1380*/  @P0 LDG.E R5, desc[UR8][R20.64] ;  /* 0x0000000814050981 */ /* 0x000ea4000c1e1900 */
[----:B------:R-:W-:Y:S02]  /*1390*/  @P0 IMAD.WIDE.U32 R18, R25, 0x4, R18 ;  /* 0x0000000419120825 */ /* 0x000fe400078e0012 */
[----:B------:R-:W2:Y:S02]  /*13a0*/  @P0 LDG.E R15, desc[UR8][R14.64] ;  /* 0x000000080e0f0981 */ /* 0x000ea4000c1e1900 */
[----:B------:R-:W-:Y:S02]  /*13b0*/  @P0 IMAD.WIDE.U32 R16, R23, 0x4, R16 ;  /* 0x0000000417100825 */ /* 0x000fe400078e0010 */
[----:B------:R-:W4:Y:S02]  /*13c0*/  @P0 LDG.E R18, desc[UR8][R18.64] ;  /* 0x0000000812120981 */ /* 0x000f24000c1e1900 */
[----:B---3--:R-:W-:-:S02]  /*13d0*/  @!P1 IMAD R9, R9, R6, R8 ;  /* 0x0000000609099224 */ /* 0x008fc400078e0208 */
[----:B------:R-:W4:Y:S01]  /*13e0*/  @P0 LDG.E R16, desc[UR8][R16.64] ;  /* 0x0000000810100981 */ /* 0x000f22000c1e1900 */
[----:B0-----:R-:W-:-:S06]  /*13f0*/  @!P1 IMAD.WIDE.U32 R12, R7, 0x4, R12 ;  /* 0x00000004070c9825 */ /* 0x001fcc00078e000c */
[----:B------:R-:W3:Y:S01]  /*1400*/  @!P1 LDG.E R13, desc[UR8][R12.64] ;  /* 0x000000080c0d9981 */ /* 0x000ee2000c1e1900 */
[----:B-1----:R-:W-:-:S06]  /*1410*/  @!P1 IMAD.WIDE.U32 R10, R9, 0x4, R10 ;  /* 0x00000004090a9825 */ /* 0x002fcc00078e000a */
[----:B------:R-:W3:Y:S01]  /*1420*/  @!P1 LDG.E R10, desc[UR8][R10.64] ;  /* 0x000000080a0a9981 */ /* 0x000ee2000c1e1900 */
[----:B--2--5:R-:W-:-:S04]  /*1430*/  @P0 FFMA R5, R15, R5, R24 ;  /* 0x000000050f050223 */ /* 0x024fc80000000018 */
[----:B----4-:R-:W-:-:S04]  /*1440*/  @P0 FFMA R24, R16, R18, R5 ;  /* 0x0000001210180223 */ /* 0x010fc80000000005 */
[----:B---3--:R-:W-:-:S07]  /*1450*/  @!P1 FFMA R24, R13, R10, R24 ;  /* 0x0000000a0d189223 */ /* 0x008fce0000000018 */
.L_x_19:
[----:B------:R-:W0:Y:S01]  /*1460*/  LDC R5, c[0x0][0x3cc] ;  /* 0x0000f300ff057b82 */ /* 0x000e220000000800 */
[----:B------:R-:W1:Y:S07]  /*1470*/  LDCU UR5, c[0x0][0x3d0] ;  /* 0x00007a00ff0577ac */ /* 0x000e6e0008000800 */
[----:B------:R-:W2:Y:S01]  /*1480*/  LDC.64 R6, c[0x0][0x3c0] ;  /* 0x0000f000ff067b82 */ /* 0x000ea20000000a00 */
[----:B0-----:R-:W-:Y:S01]  /*1490*/  IMAD R5, R5, UR4, R4 ;  /* 0x0000000405057c24 */ /* 0x001fe2000f8e0204 */
[----:B------:R-:W-:-:S04]  /*14a0*/  UIADD3 UR4, UPT, UPT, UR4, 0x1, URZ ;  /* 0x0000000104047890 */ /* 0x000fc8000fffe0ff */
[----:B-1----:R-:W-:Y:S01]  /*14b0*/  UISETP.NE.AND UP0, UPT, UR4, UR5, UPT ;  /* 0x000000050400728c */ /* 0x002fe2000bf05270 */
[----:B--2---:R-:W-:-:S05]  /*14c0*/  IMAD.WIDE.U32 R6, R5, 0x4, R6 ;  /* 0x0000000405067825 */ /* 0x004fca00078e0006 */
[----:B-----5:R0:W-:Y:S03]  /*14d0*/  STG.E desc[UR8][R6.64], R24 ;  /* 0x0000001806007986 */ /* 0x0201e6000c101908 */
[----:B------:R-:W-:Y:S05]  /*14e0*/  BRA.U UP0, `(.L_x_21) ;  /* 0xfffffff500887547 */ /* 0x000fea000b83ffff */
[----:B------:R-:W-:Y:S05]  /*14f0*/  EXIT ;  /* 0x000000000000794d */ /* 0x000fea0003800000 */
.L_x_22:
        /* <DEDUP_REMOVED lines=16> */
.L_x_25:


//--------------------- .text._Z7DevRandjjPfjjjjj --------------------------
	.section	.text._Z7DevRandjjPfjjjjj,"ax",@progbits
	.align	128
        .global         _Z7DevRandjjPfjjjjj
        .type           _Z7DevRandjjPfjjjjj,@function
        .size           _Z7DevRandjjPfjjjjj,(.L_x_26 - _Z7DevRandjjPfjjjjj)
        .other          _Z7DevRandjjPfjjjjj,@"STO_CUDA_ENTRY STV_DEFAULT"
_Z7DevRandjjPfjjjjj:
.text._Z7DevRandjjPfjjjjj:
        /* <DEDUP_REMOVED lines=13> */
[----:B------:R-:W-:Y:S01]  /*00d0*/  IMAD R9, RZ, RZ, -UR5 ;  /* 0x80000005ff097e24 */ /* 0x000fe2000f8e02ff */
[----:B------:R-:W1:Y:S01]  /*00e0*/  LDCU.64 UR6, c[0x0][0x380] ;  /* 0x00007000ff0677ac */ /* 0x000e620008000a00 */
[----:B------:R-:W-:Y:S01]  /*00f0*/  ISETP.NE.U32.AND P4, PT, RZ, UR5, PT ;  /* 0x00000005ff007c0c */ /* 0x000fe2000bf85070 */
[----:B------:R-:W2:Y:S03]  /*0100*/  LDCU.64 UR10, c[0x0][0x398] ;  /* 0x00007300ff0a77ac */ /* 0x000ea60008000a00 */
[----:B------:R-:W3:Y:S08]  /*0110*/  I2F.U32.RP R5, UR9 ;  /* 0x0000000900057d06 */ /* 0x000ef00008209000 */
[----:B0-----:R-:W0:Y:S08]  /*0120*/  MUFU.RCP R4, R4 ;  /* 0x0000000400047308 */ /* 0x001e300000001000 */
[----:B------:R-:W4:Y:S08]  /*0130*/  I2F.U32.RP R8, UR5 ;  /* 0x0000000500087d06 */ /* 0x000f300008209000 */
[----:B---3--:R-:W-:Y:S01]  /*0140*/  MUFU.RCP R5, R5 ;  /* 0x0000000500057308 */ /* 0x008fe20000001000 */
[----:B0-----:R-:W-:-:S07]  /*0150*/  IADD3 R2, PT, PT, R4, 0xffffffe, RZ ;  /* 0x0ffffffe04027810 */ /* 0x001fce0007ffe0ff */
[----:B------:R0:W3:Y:S08]  /*0160*/  F2I.FTZ.U32.TRUNC.NTZ R3, R2 ;  /* 0x0000000200037305 */ /* 0x0000f0000021f000 */
[----:B----4-:R-:W4:Y:S01]  /*0170*/  MUFU.RCP R8, R8 ;  /* 0x0000000800087308 */ /* 0x010f220000001000 */
[----:B0-----:R-:W-:Y:S02]  /*0180*/  HFMA2 R2, -RZ, RZ, 0, 0 ;  /* 0x00000000ff027431 */ /* 0x001fe400000001ff */
[----:B---3--:R-:W-:-:S04]  /*0190*/  IMAD.MOV R7, RZ, RZ, -R3 ;  /* 0x000000ffff077224 */ /* 0x008fc800078e0a03 */
[----:B------:R-:W-:-:S04]  /*01a0*/  IMAD R7, R7, UR8, RZ ;  /* 0x0000000807077c24 */ /* 0x000fc8000f8e02ff */
[----:B------:R-:W-:-:S04]  /*01b0*/  IMAD.HI.U32 R3, R3, R7, R2 ;  /* 0x0000000703037227 */ /* 0x000fc800078e0002 */
[----:B----4-:R-:W-:Y:S02]  /*01c0*/  VIADD R6, R8, 0xffffffe ;  /* 0x0ffffffe08067836 */ /* 0x010fe40000000000 */
[----:B------:R-:W-:Y:S02]  /*01d0*/  IMAD.HI.U32 R4, R3, R0, RZ ;  /* 0x0000000003047227 */ /* 0x000fe400078e00ff */
[----:B------:R0:W3:Y:S02]  /*01e0*/  F2I.FTZ.U32.TRUNC.NTZ R7, R6 ;  /* 0x0000000600077305 */ /* 0x0000e4000021f000 */
[----:B------:R-:W-:-:S04]  /*01f0*/  IMAD.MOV R3, RZ, RZ, -R4 ;  /* 0x000000ffff037224 */ /* 0x000fc800078e0a04 */
[----:B------:R-:W-:Y:S01]  /*0200*/  IMAD R2, R3, UR8, R0 ;  /* 0x0000000803027c24 */ /* 0x000fe2000f8e0200 */
[----:B------:R-:W-:Y:S02]  /*0210*/  IADD3 R3, PT, PT, R5, 0xffffffe, RZ ;  /* 0x0ffffffe05037810 */ /* 0x000fe40007ffe0ff */
[----:B0-----:R-:W-:Y:S02]  /*0220*/  MOV R6, RZ ;  /* 0x000000ff00067202 */ /* 0x001fe40000000f00 */
[----:B------:R-:W-:Y:S02]  /*0230*/  ISETP.GE.U32.AND P0, PT, R2, UR8, PT ;  /* 0x0000000802007c0c */ /* 0x000fe4000bf06070 */
[----:B------:R-:W0:Y:S01]  /*0240*/  F2I.FTZ.U32.TRUNC.NTZ R3, R3 ;  /* 0x0000000300037305 */ /* 0x000e22000021f000 */
[----:B---3--:R-:W-:-:S04]  /*0250*/  IMAD R9, R9, R7, RZ ;  /* 0x0000000709097224 */ /* 0x008fc800078e02ff */
[----:B------:R-:W-:-:S06]  /*0260*/  IMAD.HI.U32 R7, R7, R9, R6 ;  /* 0x0000000907077227 */ /* 0x000fcc00078e0006 */
[----:B------:R-:W-:Y:S01]  /*0270*/  @P0 IADD3 R2, PT, PT, R2, -UR8, RZ ;  /* 0x8000000802020c10 */ /* 0x000fe2000fffe0ff */
[----:B------:R-:W-:Y:S02]  /*0280*/  @P0 VIADD R4, R4, 0x1 ;  /* 0x0000000104040836 */ /* 0x000fe40000000000 */
[----:B------:R-:W-:Y:S01]  /*0290*/  IMAD.HI.U32 R6, R7, R0, RZ ;  /* 0x0000000007067227 */ /* 0x000fe200078e00ff */
[----:B------:R-:W-:Y:S02]  /*02a0*/  ISETP.GE.U32.AND P1, PT, R2, UR8, PT ;  /* 0x0000000802007c0c */ /* 0x000fe4000bf26070 */
[----:B0-----:R-:W-:Y:S01]  /*02b0*/  IADD3 R5, PT, PT, RZ, -R3, RZ ;  /* 0x80000003ff057210 */ /* 0x001fe20007ffe0ff */
[----:B------:R-:W-:-:S04]  /*02c0*/  IMAD.MOV.U32 R2, RZ, RZ, RZ ;  /* 0x000000ffff027224 */ /* 0x000fc800078e00ff */
[----:B------:R-:W-:-:S04]  /*02d0*/  IMAD R5, R5, UR9, RZ ;  /* 0x0000000905057c24 */ /* 0x000fc8000f8e02ff */
[----:B------:R-:W-:Y:S01]  /*02e0*/  IMAD.HI.U32 R3, R3, R5, R2 ;  /* 0x0000000503037227 */ /* 0x000fe200078e0002 */
[----:B------:R-:W-:Y:S02]  /*02f0*/  IADD3 R5, PT, PT, -R6, RZ, RZ ;  /* 0x000000ff06057210 */ /* 0x000fe40007ffe1ff */
[----:B------:R-:W-:Y:S02]  /*0300*/  @P1 IADD3 R4, PT, PT, R4, 0x1, RZ ;  /* 0x0000000104041810 */ /* 0x000fe40007ffe0ff */
[----:B------:R-:W-:Y:S01]  /*0310*/  @!P2 LOP3.LUT R4, RZ, UR8, RZ, 0x33, !PT ;  /* 0x00000008ff04ac12 */ /* 0x000fe2000f8e33ff */
[----:B------:R-:W-:Y:S01]  /*0320*/  IMAD R2, R5, UR5, R0 ;  /* 0x0000000505027c24 */ /* 0x000fe2000f8e0200 */
[----:B------:R-:W-:Y:S02]  /*0330*/  ISETP.NE.U32.AND P2, PT, RZ, UR9, PT ;  /* 0x00000009ff007c0c */ /* 0x000fe4000bf45070 */
[----:B-1----:R-:W-:Y:S01]  /*0340*/  LOP3.LUT R5, R0, UR6, RZ, 0x3c, !PT ;  /* 0x0000000600057c12 */ /* 0x002fe2000f8e3cff */
[----:B------:R-:W-:Y:S01]  /*0350*/  IMAD.HI.U32 R3, R3, R4, RZ ;  /* 0x0000000403037227 */ /* 0x000fe200078e00ff */
[----:B------:R-:W-:-:S03]  /*0360*/  ISETP.GE.U32.AND P0, PT, R2, UR5, PT ;  /* 0x0000000502007c0c */ /* 0x000fc6000bf06070 */
[----:B------:R-:W-:Y:S01]  /*0370*/  IMAD R5, R5, -0x453a82c9, RZ ;  /* 0xbac57d3705057824 */ /* 0x000fe200078e02ff */
[----:B------:R-:W-:Y:S01]  /*0380*/  IADD3 R3, PT, PT, -R3, RZ, RZ ;  /* 0x000000ff03037210 */ /* 0x000fe20007ffe1ff */
[----:B------:R-:W-:-:S03]  /*0390*/  IMAD.MOV R9, RZ, RZ, -R4 ;  /* 0x000000ffff097224 */ /* 0x000fc600078e0a04 */
[----:B------:R-:W-:Y:S01]  /*03a0*/  LOP3.LUT R5, R5, UR7, RZ, 0x3c, !PT ;  /* 0x0000000705057c12 */ /* 0x000fe2000f8e3cff */
[----:B------:R-:W-:Y:S01]  /*03b0*/  IMAD R7, R3, UR9, R4 ;  /* 0x0000000903077c24 */ /* 0x000fe2000f8e0204 */
[----:B------:R-:W0:Y:S01]  /*03c0*/  LDCU.64 UR6, c[0x0][0x358] ;  /* 0x00006b00ff0677ac */ /* 0x000e220008000a00 */
[----:B------:R-:W-:Y:S02]  /*03d0*/  IMAD R0, R9, UR8, R0 ;  /* 0x0000000809007c24 */ /* 0x000fe4000f8e0200 */
[----:B------:R-:W-:Y:S01]  /*03e0*/  @P0 IADD3 R2, PT, PT, R2, -UR5, RZ ;  /* 0x8000000502020c10 */ /* 0x000fe2000fffe0ff */
[----:B------:R-:W-:Y:S01]  /*03f0*/  IMAD R5, R5, 0x24f66ac9, RZ ;  /* 0x24f66ac905057824 */ /* 0x000fe200078e02ff */
[----:B------:R-:W-:Y:S02]  /*0400*/  ISETP.GE.U32.AND P1, PT, R7, UR9, PT ;  /* 0x0000000907007c0c */ /* 0x000fe4000bf26070 */
[----:B------:R-:W-:Y:S02]  /*0410*/  ISETP.GE.U32.AND P3, PT, R2, UR5, PT ;  /* 0x0000000502007c0c */ /* 0x000fe4000bf66070 */
[----:B------:R-:W1:Y:S01]  /*0420*/  LDC.64 R2, c[0x0][0x388] ;  /* 0x0000e200ff027b82 */ /* 0x000e620000000a00 */
[----:B------:R-:W-:-:S02]  /*0430*/  @P0 IADD3 R6, PT, PT, R6, 0x1, RZ ;  /* 0x0000000106060810 */ /* 0x000fc40007ffe0ff */
[----:B------:R-:W-:-:S05]  /*0440*/  I2FP.F32.S32 R5, R5 ;  /* 0x0000000500057245 */ /* 0x000fca0000201400 */
[----:B------:R-:W-:Y:S01]  /*0450*/  FMUL R5, R5, 4.6566128730773925781e-10 ;  /* 0x3000000005057820 */ /* 0x000fe20000400000 */
[----:B------:R-:W-:Y:S02]  /*0460*/  @P1 VIADD R7, R7, -UR9 ;  /* 0x8000000907071c36 */ /* 0x000fe40008000000 */
[----:B------:R-:W-:Y:S02]  /*0470*/  @P3 IADD3 R6, PT, PT, R6, 0x1, RZ ;  /* 0x0000000106063810 */ /* 0x000fe40007ffe0ff */
[----:B------:R-:W-:Y:S02]  /*0480*/  @!P4 LOP3.LUT R6, RZ, UR5, RZ, 0x33, !PT ;  /* 0x00000005ff06cc12 */ /* 0x000fe4000f8e33ff */
[----:B------:R-:W-:-:S13]  /*0490*/  ISETP.GE.U32.AND P1, PT, R7, UR9, PT ;  /* 0x0000000907007c0c */ /* 0x000fda000bf26070 */
[----:B------:R-:W-:Y:S02]  /*04a0*/  @P1 IADD3 R7, PT, PT, R7, -UR9, RZ ;  /* 0x8000000907071c10 */ /* 0x000fe4000fffe0ff */
[----:B------:R-:W-:-:S05]  /*04b0*/  @!P2 LOP3.LUT R7, RZ, UR9, RZ, 0x33, !PT ;  /* 0x00000009ff07ac12 */ /* 0x000fca000f8e33ff */
[----:B--2---:R-:W-:-:S04]  /*04c0*/  IMAD R7, R7, UR10, R0 ;  /* 0x0000000a07077c24 */ /* 0x004fc8000f8e0200 */
[----:B------:R-:W-:-:S04]  /*04d0*/  IMAD R7, R6, UR11, R7 ;  /* 0x0000000b06077c24 */ /* 0x000fc8000f8e0207 */
[----:B-1----:R-:W-:-:S05]  /*04e0*/  IMAD.WIDE.U32 R2, R7, 0x4, R2 ;  /* 0x0000000407027825 */ /* 0x002fca00078e0002 */
[----:B0-----:R-:W-:Y:S01]  /*04f0*/  STG.E desc[UR6][R2.64], R5 ;  /* 0x0000000502007986 */ /* 0x001fe2000c101906 */
[----:B------:R-:W-:Y:S05]  /*0500*/  EXIT ;  /* 0x000000000000794d */ /* 0x000fea0003800000 */
.L_x_23:
        /* <DEDUP_REMOVED lines=15> */
.L_x_26:


//--------------------- .nv.shared.reserved.0     --------------------------
	.section	.nv.shared.reserved.0,"aw",@nobits
	.weak		__nv_reservedSMEM_offset_0_alias
	.size		__nv_reservedSMEM_offset_0_alias, 0, 64
	.other		__nv_reservedSMEM_offset_0_alias,@"STO_CUDA_RESERVED_SHARED STV_DEFAULT"
__nv_reservedSMEM_offset_0_alias:
	.zero		0
	.zero		64


//--------------------- .nv.constant0._Z8DevGemm1jjjPfjjS_jjS_jjS_jjj --------------------------
	.section	.nv.constant0._Z8DevGemm1jjjPfjjS_jjS_jjS_jjj,"a",@progbits
	.sectionflags	@""
	.align	4
.nv.constant0._Z8DevGemm1jjjPfjjS_jjS_jjS_jjj:
	.zero		980


//--------------------- .nv.constant0._Z8DevGemm0jjjPfjjS_jjS_jjS_jjj --------------------------
	.section	.nv.constant0._Z8DevGemm0jjjPfjjS_jjS_jjS_jjj,"a",@progbits
	.sectionflags	@""
	.align	4
.nv.constant0._Z8DevGemm0jjjPfjjS_jjS_jjS_jjj:
	.zero		980


//--------------------- .nv.constant0._Z7DevRandjjPfjjjjj --------------------------
	.section	.nv.constant0._Z7DevRandjjPfjjjjj,"a",@progbits
	.sectionflags	@""
	.align	4
.nv.constant0._Z7DevRandjjPfjjjjj:
	.zero		932


//--------------------- SYMBOLS --------------------------

	.type		.nv.reservedSmem.offset0,@object
	.size		.nv.reservedSmem.offset0,0x4
